	.headerflags	@"EF_CUDA_TEXMODE_UNIFIED EF_CUDA_64BIT_ADDRESS EF_CUDA_ACCELERATORS EF_CUDA_SM90 EF_CUDA_VIRTUAL_SM(EF_CUDA_SM90)"
	.elftype	@"ET_EXEC"


//--------------------- .nv.info                  --------------------------
	.section	.nv.info,"",@"SHT_CUDA_INFO"
	.align	4


	//----- nvinfo : EIATTR_REGCOUNT
	.align		4
        /*0000*/ 	.byte	0x04, 0x2f
        /*0002*/ 	.short	(.L_3 - .L_2)
	.align		4
.L_2:
        /*0004*/ 	.word	index@(triton_poi_fused_cat_8)
        /*0008*/ 	.word	0x00000034


	//----- nvinfo : EIATTR_MIN_STACK_SIZE
	.align		4
.L_3:
        /*000c*/ 	.byte	0x04, 0x12
        /*000e*/ 	.short	(.L_5 - .L_4)
	.align		4
.L_4:
        /*0010*/ 	.word	index@(triton_poi_fused_cat_8)
        /*0014*/ 	.word	0x00000000


	//----- nvinfo : EIATTR_FRAME_SIZE
	.align		4
.L_5:
        /*0018*/ 	.byte	0x04, 0x11
        /*001a*/ 	.short	(.L_7 - .L_6)
	.align		4
.L_6:
        /*001c*/ 	.word	index@(triton_poi_fused_cat_8)
        /*0020*/ 	.word	0x00000000


	//----- nvinfo : EIATTR_MIN_STACK_SIZE
	.align		4
.L_7:
        /*0024*/ 	.byte	0x04, 0x12
        /*0026*/ 	.short	(.L_9 - .L_8)
	.align		4
.L_8:
        /*0028*/ 	.word	index@(triton_poi_fused_cat_8)
        /*002c*/ 	.word	0x00000000
.L_9:


//--------------------- .nv.info.triton_poi_fused_cat_8 --------------------------
	.section	.nv.info.triton_poi_fused_cat_8,"",@"SHT_CUDA_INFO"
	.sectionflags	@""
	.align	4


	//----- nvinfo : EIATTR_CUDA_API_VERSION
	.align		4
        /*0000*/ 	.byte	0x04, 0x37
        /*0002*/ 	.short	(.L_11 - .L_10)
.L_10:
        /*0004*/ 	.word	0x0000007c


	//----- nvinfo : EIATTR_KPARAM_INFO
	.align		4
.L_11:
        /*0008*/ 	.byte	0x04, 0x17
        /*000a*/ 	.short	(.L_13 - .L_12)
.L_12:
        /*000c*/ 	.word	0x00000000
        /*0010*/ 	.short	0x0008
        /*0012*/ 	.short	0x0040
        /*0014*/ 	.byte	0x00, 0xf0, 0x11, 0x00


	//----- nvinfo : EIATTR_KPARAM_INFO
	.align		4
.L_13:
        /*0018*/ 	.byte	0x04, 0x17
        /*001a*/ 	.short	(.L_15 - .L_14)
.L_14:
        /*001c*/ 	.word	0x00000000
        /*0020*/ 	.short	0x0007
        /*0022*/ 	.short	0x0038
        /*0024*/ 	.byte	0x00, 0xf4, 0x21, 0x00


	//----- nvinfo : EIATTR_KPARAM_INFO
	.align		4
.L_15:
        /*0028*/ 	.byte	0x04, 0x17
        /*002a*/ 	.short	(.L_17 - .L_16)
.L_16:
        /*002c*/ 	.word	0x00000000
        /*0030*/ 	.short	0x0006
        /*0032*/ 	.short	0x0030
        /*0034*/ 	.byte	0x00, 0xf4, 0x21, 0x00


	//----- nvinfo : EIATTR_KPARAM_INFO
	.align		4
.L_17:
        /*0038*/ 	.byte	0x04, 0x17
        /*003a*/ 	.short	(.L_19 - .L_18)
.L_18:
        /*003c*/ 	.word	0x00000000
        /*0040*/ 	.short	0x0005
        /*0042*/ 	.short	0x0028
        /*0044*/ 	.byte	0x00, 0xf4, 0x21, 0x00


	//----- nvinfo : EIATTR_KPARAM_INFO
	.align		4
.L_19:
        /*0048*/ 	.byte	0x04, 0x17
        /*004a*/ 	.short	(.L_21 - .L_20)
.L_20:
        /*004c*/ 	.word	0x00000000
        /*0050*/ 	.short	0x0004
        /*0052*/ 	.short	0x0020
        /*0054*/ 	.byte	0x00, 0xf4, 0x21, 0x00


	//----- nvinfo : EIATTR_KPARAM_INFO
	.align		4
.L_21:
        /*0058*/ 	.byte	0x04, 0x17
        /*005a*/ 	.short	(.L_23 - .L_22)
.L_22:
        /*005c*/ 	.word	0x00000000
        /*0060*/ 	.short	0x0003
        /*0062*/ 	.short	0x0018
        /*0064*/ 	.byte	0x00, 0xf4, 0x21, 0x00


	//----- nvinfo : EIATTR_KPARAM_INFO
	.align		4
.L_23:
        /*0068*/ 	.byte	0x04, 0x17
        /*006a*/ 	.short	(.L_25 - .L_24)
.L_24:
        /*006c*/ 	.word	0x00000000
        /*0070*/ 	.short	0x0002
        /*0072*/ 	.short	0x0010
        /*0074*/ 	.byte	0x00, 0xf4, 0x21, 0x00


	//----- nvinfo : EIATTR_KPARAM_INFO
	.align		4
.L_25:
        /*0078*/ 	.byte	0x04, 0x17
        /*007a*/ 	.short	(.L_27 - .L_26)
.L_26:
        /*007c*/ 	.word	0x00000000
        /*0080*/ 	.short	0x0001
        /*0082*/ 	.short	0x0008
        /*0084*/ 	.byte	0x00, 0xf4, 0x21, 0x00


	//----- nvinfo : EIATTR_KPARAM_INFO
	.align		4
.L_27:
        /*0088*/ 	.byte	0x04, 0x17
        /*008a*/ 	.short	(.L_29 - .L_28)
.L_28:
        /*008c*/ 	.word	0x00000000
        /*0090*/ 	.short	0x0000
        /*0092*/ 	.short	0x0000
        /*0094*/ 	.byte	0x00, 0xf4, 0x21, 0x00


	//----- nvinfo : EIATTR_SPARSE_MMA_MASK
	.align		4
.L_29:
        /*0098*/ 	.byte	0x03, 0x50
        /*009a*/ 	.short	0x0000


	//----- nvinfo : EIATTR_MAXREG_COUNT
	.align		4
        /*009c*/ 	.byte	0x03, 0x1b
        /*009e*/ 	.short	0x00ff


	//----- nvinfo : EIATTR_EXIT_INSTR_OFFSETS
	.align		4
        /*00a0*/ 	.byte	0x04, 0x1c
        /*00a2*/ 	.short	(.L_31 - .L_30)


	//   ....[0]....
.L_30:
        /*00a4*/ 	.word	0x00001ce0


	//----- nvinfo : EIATTR_REQNTID
	.align		4
.L_31:
        /*00a8*/ 	.byte	0x04, 0x10
        /*00aa*/ 	.short	(.L_33 - .L_32)
.L_32:
        /*00ac*/ 	.word	0x00000080
        /*00b0*/ 	.word	0x00000001
        /*00b4*/ 	.word	0x00000001


	//----- nvinfo : EIATTR_CBANK_PARAM_SIZE
	.align		4
.L_33:
        /*00b8*/ 	.byte	0x03, 0x19
        /*00ba*/ 	.short	0x0044


	//----- nvinfo : EIATTR_PARAM_CBANK
	.align		4
        /*00bc*/ 	.byte	0x04, 0x0a
        /*00be*/ 	.short	(.L_35 - .L_34)
	.align		4
.L_34:
        /*00c0*/ 	.word	index@(.nv.constant0.triton_poi_fused_cat_8)
        /*00c4*/ 	.short	0x0210
        /*00c6*/ 	.short	0x0044


	//----- nvinfo : EIATTR_SW_WAR
	.align		4
.L_35:
        /*00c8*/ 	.byte	0x04, 0x36
        /*00ca*/ 	.short	(.L_37 - .L_36)
.L_36:
        /*00cc*/ 	.word	0x00000008
.L_37:


//--------------------- .nv.callgraph             --------------------------
	.section	.nv.callgraph,"",@"SHT_CUDA_CALLGRAPH"
	.align	4
	.sectionentsize	8
	.align		4
        /*0000*/ 	.word	0x00000000
	.align		4
        /*0004*/ 	.word	0xffffffff
	.align		4
        /*0008*/ 	.word	0x00000000
	.align		4
        /*000c*/ 	.word	0xfffffffe
	.align		4
        /*0010*/ 	.word	0x00000000
	.align		4
        /*0014*/ 	.word	0xfffffffd
	.align		4
        /*0018*/ 	.word	0x00000000
	.align		4
        /*001c*/ 	.word	0xfffffffc


//--------------------- .nv.constant4             --------------------------
	.section	.nv.constant4,"a",@progbits
	.align	8
	.align		8
.nv.constant4:
        /*0000*/ 	.dword	_$_str
	.align		8
        /*0008*/ 	.dword	_$_str_$_2


//--------------------- .text.triton_poi_fused_cat_8 --------------------------
	.section	.text.triton_poi_fused_cat_8,"ax",@progbits
	.align	128
        .global         triton_poi_fused_cat_8
        .type           triton_poi_fused_cat_8,@function
        .size           triton_poi_fused_cat_8,(.L_x_1 - triton_poi_fused_cat_8)
        .other          triton_poi_fused_cat_8,@"STO_CUDA_ENTRY STV_DEFAULT"
triton_poi_fused_cat_8:
.text.triton_poi_fused_cat_8:
[----:B------:R-:W-:Y:S01]  /*0000*/  LDC R1, c[0x0][0x28] ;  /* 0x00000a00ff017b82 */ /* 0x000fe20000000800 */
[----:B------:R-:W1:Y:S07]  /*0010*/  S2R R0, SR_TID.X ;  /* 0x0000000000007919 */ /* 0x000e6e0000002100 */
[----:B------:R-:W2:Y:S01]  /*0020*/  LDC.64 R8, c[0x0][0x210] ;  /* 0x00008400ff087b82 */ /* 0x000ea20000000a00 */
[----:B------:R-:W-:Y:S01]  /*0030*/  CS2R R34, SRZ ;  /* 0x0000000000227805 */ /* 0x000fe2000001ff00 */
[----:B------:R-:W-:Y:S01]  /*0040*/  ULDC.64 UR4, c[0x0][0x208] ;  /* 0x0000820000047ab9 */ /* 0x000fe20000000a00 */
[----:B------:R-:W3:Y:S01]  /*0050*/  S2R R13, SR_CTAID.X ;  /* 0x00000000000d7919 */ /* 0x000ee20000002500 */
[----:B------:R-:W-:-:S02]  /*0060*/  CS2R R16, SRZ ;  /* 0x0000000000107805 */ /* 0x000fc4000001ff00 */
[----:B------:R-:W-:Y:S02]  /*0070*/  CS2R R18, SRZ ;  /* 0x0000000000127805 */ /* 0x000fe4000001ff00 */
[----:B------:R-:W-:Y:S02]  /*0080*/  CS2R R30, SRZ ;  /* 0x00000000001e7805 */ /* 0x000fe4000001ff00 */
[----:B------:R-:W-:Y:S01]  /*0090*/  CS2R R14, SRZ ;  /* 0x00000000000e7805 */ /* 0x000fe2000001ff00 */
[----:B------:R-:W4:Y:S01]  /*00a0*/  LDC.64 R28, c[0x0][0x228] ;  /* 0x00008a00ff1c7b82 */ /* 0x000f220000000a00 */
[----:B------:R-:W-:Y:S02]  /*00b0*/  CS2R R32, SRZ ;  /* 0x0000000000207805 */ /* 0x000fe4000001ff00 */
[----:B------:R-:W-:Y:S01]  /*00c0*/  CS2R R26, SRZ ;  /* 0x00000000001a7805 */ /* 0x000fe2000001ff00 */
[----:B------:R-:W-:Y:S01]  /*00d0*/  IMAD.MOV.U32 R23, RZ, RZ, RZ ;  /* 0x000000ffff177224 */ /* 0x000fe200078e00ff */
[----:B------:R-:W-:Y:S01]  /*00e0*/  ULDC.64 UR6, c[0x0][0x218] ;  /* 0x0000860000067ab9 */ /* 0x000fe20000000a00 */
[----:B-1----:R-:W-:Y:S01]  /*00f0*/  IMAD.SHL.U32 R0, R0, 0x4, RZ ;  /* 0x0000000400007824 */ /* 0x002fe200078e00ff */
[----:B---3--:R-:W-:-:S04]  /*0100*/  SHF.R.S32.HI R12, RZ, 0x15, R13 ;  /* 0x00000015ff0c7819 */ /* 0x008fc8000001140d */
[----:B------:R-:W-:-:S05]  /*0110*/  LOP3.LUT R0, R0, 0x1fc, RZ, 0xc0, !PT ;  /* 0x000001fc00007812 */ /* 0x000fca00078ec0ff */
[----:B------:R-:W-:-:S05]  /*0120*/  IMAD R0, R13, 0x400, R0 ;  /* 0x000004000d007824 */ /* 0x000fca00078e0200 */
[----:B------:R-:W-:-:S04]  /*0130*/  SHF.R.S32.HI R5, RZ, 0x1f, R0 ;  /* 0x0000001fff057819 */ /* 0x000fc80000011400 */
[CC--:B------:R-:W-:Y:S02]  /*0140*/  LEA.HI R3, R5.reuse, R0.reuse, RZ, 0x8 ;  /* 0x0000000005037211 */ /* 0x0c0fe400078f40ff */
[----:B------:R-:W-:Y:S02]  /*0150*/  LEA.HI R4, R5, R0, RZ, 0x4 ;  /* 0x0000000005047211 */ /* 0x000fe400078f20ff */
[----:B------:R-:W-:Y:S02]  /*0160*/  SHF.R.S32.HI R3, RZ, 0x8, R3 ;  /* 0x00000008ff037819 */ /* 0x000fe40000011403 */
[----:B------:R-:W-:Y:S02]  /*0170*/  SHF.R.S32.HI R6, RZ, 0x4, R4 ;  /* 0x00000004ff067819 */ /* 0x000fe40000011404 */
[----:B------:R-:W-:Y:S01]  /*0180*/  LOP3.LUT R7, R4, 0xfffffff0, RZ, 0xc0, !PT ;  /* 0xfffffff004077812 */ /* 0x000fe200078ec0ff */
[----:B------:R-:W-:Y:S01]  /*0190*/  IMAD.HI R2, R3, 0x2aaaaaab, RZ ;  /* 0x2aaaaaab03027827 */ /* 0x000fe200078e02ff */
[----:B------:R-:W-:-:S03]  /*01a0*/  SGXT R12, R12, 0x1 ;  /* 0x000000010c0c781a */ /* 0x000fc60000000200 */
[----:B------:R-:W-:Y:S01]  /*01b0*/  IMAD.IADD R25, R0, 0x1, -R7 ;  /* 0x0000000100197824 */ /* 0x000fe200078e0a07 */
[----:B------:R-:W-:-:S04]  /*01c0*/  SHF.R.U32.HI R5, RZ, 0x1f, R2 ;  /* 0x0000001fff057819 */ /* 0x000fc80000011602 */
[----:B------:R-:W-:Y:S02]  /*01d0*/  LEA.HI R22, R2, R5, RZ, 0x19 ;  /* 0x0000000502167211 */ /* 0x000fe400078fc8ff */
[----:B------:R-:W-:-:S03]  /*01e0*/  LEA.HI R2, R6, R6, RZ, 0x4 ;  /* 0x0000000606027211 */ /* 0x000fc600078f20ff */
[----:B------:R-:W-:Y:S01]  /*01f0*/  IMAD R22, R22, -0x300, R3 ;  /* 0xfffffd0016167824 */ /* 0x000fe200078e0203 */
[----:B------:R-:W-:-:S04]  /*0200*/  LOP3.LUT R5, R2, 0xfffffff0, RZ, 0xc0, !PT ;  /* 0xfffffff002057812 */ /* 0x000fc800078ec0ff */
[----:B------:R-:W-:Y:S01]  /*0210*/  ISETP.GE.AND P1, PT, R22, 0x200, PT ;  /* 0x000002001600780c */ /* 0x000fe20003f26270 */
[----:B------:R-:W-:-:S04]  /*0220*/  IMAD.IADD R5, R6, 0x1, -R5 ;  /* 0x0000000106057824 */ /* 0x000fc800078e0a05 */
[--C-:B--2---:R-:W-:Y:S01]  /*0230*/  IMAD.WIDE R10, R5, 0x8, R8.reuse ;  /* 0x00000008050a7825 */ /* 0x104fe200078e0208 */
[----:B------:R-:W-:Y:S02]  /*0240*/  CS2R R4, SRZ ;  /* 0x0000000000047805 */ /* 0x000fe4000001ff00 */
[----:B------:R-:W-:Y:S01]  /*0250*/  CS2R R6, SRZ ;  /* 0x0000000000067805 */ /* 0x000fe2000001ff00 */
[----:B------:R-:W-:Y:S02]  /*0260*/  VIADD R2, R0, 0x2 ;  /* 0x0000000200027836 */ /* 0x000fe40000000000 */
[----:B------:R-:W-:Y:S02]  /*0270*/  IMAD.WIDE R24, R25, 0x8, R8 ;  /* 0x0000000819187825 */ /* 0x000fe400078e0208 */
[----:B------:R1:W2:Y:S01]  /*0280*/  @!P1 LDG.E.EL.64 R34, desc[UR4][R10.64] ;  /* 0x000000040a229981 */ /* 0x0002a2000c2e1b00 */
[----:B------:R-:W-:-:S03]  /*0290*/  LEA.HI R13, R12, R2, RZ, 0x4 ;  /* 0x000000020c0d7211 */ /* 0x000fc600078f20ff */
[----:B------:R-:W3:Y:S01]  /*02a0*/  @!P1 LDG.E.EL.128 R4, desc[UR4][R24.64] ;  /* 0x0000000418049981 */ /* 0x000ee2000c2e1d00 */
[----:B------:R-:W-:-:S05]  /*02b0*/  LOP3.LUT R13, R13, 0xfffffff0, RZ, 0xc0, !PT ;  /* 0xfffffff00d0d7812 */ /* 0x000fca00078ec0ff */
[----:B------:R-:W-:-:S04]  /*02c0*/  IMAD.IADD R13, R2, 0x1, -R13 ;  /* 0x00000001020d7824 */ /* 0x000fc800078e0a0d */
[----:B------:R-:W-:-:S05]  /*02d0*/  IMAD.WIDE R20, R13, 0x8, R8 ;  /* 0x000000080d147825 */ /* 0x000fca00078e0208 */
[----:B------:R-:W5:Y:S01]  /*02e0*/  @!P1 LDG.E.EL.128 R16, desc[UR4][R20.64] ;  /* 0x0000000414109981 */ /* 0x000f62000c2e1d00 */
[----:B------:R-:W-:-:S05]  /*02f0*/  VIADD R37, R0, 0x200 ;  /* 0x0000020000257836 */ /* 0x000fca0000000000 */
[CC--:B------:R-:W-:Y:S02]  /*0300*/  LEA.HI R2, R12.reuse, R37.reuse, RZ, 0x8 ;  /* 0x000000250c027211 */ /* 0x0c0fe400078f40ff */
[----:B------:R-:W-:Y:S02]  /*0310*/  LEA.HI R12, R12, R37, RZ, 0x4 ;  /* 0x000000250c0c7211 */ /* 0x000fe400078f20ff */
[----:B------:R-:W-:Y:S02]  /*0320*/  SHF.R.S32.HI R2, RZ, 0x8, R2 ;  /* 0x00000008ff027819 */ /* 0x000fe40000011402 */
[----:B------:R-:W-:-:S03]  /*0330*/  SHF.R.S32.HI R12, RZ, 0x4, R12 ;  /* 0x00000004ff0c7819 */ /* 0x000fc6000001140c */
[----:B-1----:R-:W-:-:S05]  /*0340*/  IMAD.HI R10, R2, 0x2aaaaaab, RZ ;  /* 0x2aaaaaab020a7827 */ /* 0x002fca00078e02ff */
[----:B------:R-:W-:-:S04]  /*0350*/  SHF.R.U32.HI R11, RZ, 0x1f, R10 ;  /* 0x0000001fff0b7819 */ /* 0x000fc8000001160a */
[----:B------:R-:W-:Y:S02]  /*0360*/  LEA.HI R11, R10, R11, RZ, 0x19 ;  /* 0x0000000b0a0b7211 */ /* 0x000fe400078fc8ff */
[----:B------:R-:W-:-:S03]  /*0370*/  LEA.HI R10, R12, R12, RZ, 0x4 ;  /* 0x0000000c0c0a7211 */ /* 0x000fc600078f20ff */
[----:B------:R-:W-:Y:S01]  /*0380*/  IMAD R2, R11, -0x300, R2 ;  /* 0xfffffd000b027824 */ /* 0x000fe200078e0202 */
[----:B------:R-:W-:-:S04]  /*0390*/  LOP3.LUT R11, R10, 0xfffffff0, RZ, 0xc0, !PT ;  /* 0xfffffff00a0b7812 */ /* 0x000fc800078ec0ff */
[----:B------:R-:W-:Y:S01]  /*03a0*/  ISETP.GE.AND P0, PT, R2, 0x200, PT ;  /* 0x000002000200780c */ /* 0x000fe20003f06270 */
[----:B------:R-:W-:-:S04]  /*03b0*/  IMAD.IADD R11, R12, 0x1, -R11 ;  /* 0x000000010c0b7824 */ /* 0x000fc800078e0a0b */
[----:B------:R-:W-:Y:S01]  /*03c0*/  IMAD.WIDE R38, R11, 0x8, R8 ;  /* 0x000000080b267825 */ /* 0x000fe200078e0208 */
[----:B------:R-:W-:-:S07]  /*03d0*/  CS2R R12, SRZ ;  /* 0x00000000000c7805 */ /* 0x000fce000001ff00 */
[----:B------:R-:W5:Y:S04]  /*03e0*/  @!P0 LDG.E.EL.64 R30, desc[UR4][R38.64] ;  /* 0x00000004261e8981 */ /* 0x000f68000c2e1b00 */
[----:B------:R1:W5:Y:S01]  /*03f0*/  @!P0 LDG.E.EL.128 R12, desc[UR4][R24.64] ;  /* 0x00000004180c8981 */ /* 0x000362000c2e1d00 */
[----:B----4-:R-:W-:-:S05]  /*0400*/  IMAD.WIDE R40, R22, 0x4, R28 ;  /* 0x0000000416287825 */ /* 0x010fca00078e021c */
[----:B------:R-:W4:Y:S01]  /*0410*/  @!P1 LDG.E.EL R33, desc[UR4][R40.64] ;  /* 0x0000000428219981 */ /* 0x000f22000c2e1900 */
[----:B------:R-:W-:Y:S02]  /*0420*/  CS2R R8, SRZ ;  /* 0x0000000000087805 */ /* 0x000fe4000001ff00 */
[----:B------:R-:W-:Y:S01]  /*0430*/  CS2R R10, SRZ ;  /* 0x00000000000a7805 */ /* 0x000fe2000001ff00 */
[----:B------:R-:W4:Y:S04]  /*0440*/  @!P1 LDG.E.EL R27, desc[UR4][R40.64] ;  /* 0x00000004281b9981 */ /* 0x000f28000c2e1900 */
[----:B------:R-:W4:Y:S04]  /*0450*/  @!P1 LDG.E.EL R32, desc[UR4][R40.64] ;  /* 0x0000000428209981 */ /* 0x000f28000c2e1900 */
[----:B------:R1:W4:Y:S02]  /*0460*/  @!P0 LDG.E.EL.128 R8, desc[UR4][R20.64] ;  /* 0x0000000414088981 */ /* 0x000324000c2e1d00 */
[----:B-1----:R-:W-:Y:S01]  /*0470*/  CS2R R24, SRZ ;  /* 0x0000000000187805 */ /* 0x002fe2000001ff00 */
[----:B------:R-:W-:-:S05]  /*0480*/  IMAD.WIDE R28, R2, 0x4, R28 ;  /* 0x00000004021c7825 */ /* 0x000fca00078e021c */
[----:B------:R-:W4:Y:S01]  /*0490*/  @!P1 LDG.E.EL R25, desc[UR4][R40.64] ;  /* 0x0000000428199981 */ /* 0x000f22000c2e1900 */
[----:B0-----:R-:W-:-:S03]  /*04a0*/  IMAD.MOV.U32 R21, RZ, RZ, RZ ;  /* 0x000000ffff157224 */ /* 0x001fc600078e00ff */
[----:B------:R-:W4:Y:S04]  /*04b0*/  @!P0 LDG.E.EL R23, desc[UR4][R28.64] ;  /* 0x000000041c178981 */ /* 0x000f28000c2e1900 */
[----:B------:R-:W4:Y:S04]  /*04c0*/  @!P0 LDG.E.EL R24, desc[UR4][R28.64] ;  /* 0x000000041c188981 */ /* 0x000f28000c2e1900 */
[----:B------:R-:W4:Y:S04]  /*04d0*/  @!P0 LDG.E.EL R26, desc[UR4][R28.64] ;  /* 0x000000041c1a8981 */ /* 0x000f28000c2e1900 */
[----:B------:R0:W4:Y:S01]  /*04e0*/  @!P0 LDG.E.EL R21, desc[UR4][R28.64] ;  /* 0x000000041c158981 */ /* 0x000122000c2e1900 */
[----:B------:R-:W-:Y:S01]  /*04f0*/  IMAD.HI R43, R0, 0x2aaaaaab, RZ ;  /* 0x2aaaaaab002b7827 */ /* 0x000fe200078e02ff */
[----:B0-----:R-:W0:Y:S04]  /*0500*/  LDC.64 R28, c[0x0][0x220] ;  /* 0x00008800ff1c7b82 */ /* 0x001e280000000a00 */
[----:B------:R-:W-:-:S04]  /*0510*/  SHF.R.U32.HI R36, RZ, 0x1f, R43 ;  /* 0x0000001fff247819 */ /* 0x000fc8000001162b */
[----:B------:R-:W-:-:S05]  /*0520*/  LEA.HI.SX32 R43, R43, R36, 0x11 ;  /* 0x000000242b2b7211 */ /* 0x000fca00078f8aff */
[----:B------:R-:W-:Y:S02]  /*0530*/  IMAD.SHL.U32 R43, R43, 0x8000, RZ ;  /* 0x000080002b2b7824 */ /* 0x000fe400078e00ff */
[----:B------:R-:W-:Y:S01]  /*0540*/  IMAD.HI R37, R37, 0x2aaaaaab, RZ ;  /* 0x2aaaaaab25257827 */ /* 0x000fe200078e02ff */
[----:B--2---:R-:W-:Y:S02]  /*0550*/  SEL R20, R35, RZ, !P1 ;  /* 0x000000ff23147207 */ /* 0x004fe40004800000 */
[----:B------:R-:W-:Y:S02]  /*0560*/  SEL R39, R34, RZ, !P1 ;  /* 0x000000ff22277207 */ /* 0x000fe40004800000 */
[----:B------:R-:W-:Y:S02]  /*0570*/  SHF.R.U32.HI R35, RZ, 0x1c, R20 ;  /* 0x0000001cff237819 */ /* 0x000fe40000011614 */
[----:B---3--:R-:W-:Y:S02]  /*0580*/  SEL R34, R4, RZ, !P1 ;  /* 0x000000ff04227207 */ /* 0x008fe40004800000 */
[----:B------:R-:W-:-:S02]  /*0590*/  LOP3.LUT R4, R35, 0x8, RZ, 0xc0, !PT ;  /* 0x0000000823047812 */ /* 0x000fc400078ec0ff */
[----:B------:R-:W-:Y:S02]  /*05a0*/  SEL R41, R5, RZ, !P1 ;  /* 0x000000ff05297207 */ /* 0x000fe40004800000 */
[----:B------:R-:W-:Y:S02]  /*05b0*/  IADD3 R4, P2, R4, R39, RZ ;  /* 0x0000002704047210 */ /* 0x000fe40007f5e0ff */
[----:B------:R-:W-:Y:S02]  /*05c0*/  SEL R35, R6, RZ, !P1 ;  /* 0x000000ff06237207 */ /* 0x000fe40004800000 */
[----:B------:R-:W-:Y:S01]  /*05d0*/  SEL R6, R7, RZ, !P1 ;  /* 0x000000ff07067207 */ /* 0x000fe20004800000 */
[----:B------:R-:W-:Y:S01]  /*05e0*/  IMAD.X R7, RZ, RZ, R20, P2 ;  /* 0x000000ffff077224 */ /* 0x000fe200010e0614 */
[----:B------:R-:W-:Y:S01]  /*05f0*/  SHF.R.U32.HI R46, RZ, 0x1a, R41 ;  /* 0x0000001aff2e7819 */ /* 0x000fe20000011629 */
[----:B------:R-:W-:Y:S01]  /*0600*/  IMAD.SHL.U32 R40, R4, 0x20, RZ ;  /* 0x0000002004287824 */ /* 0x000fe200078e00ff */
[----:B------:R-:W-:-:S02]  /*0610*/  LEA R47, P3, R34, UR6, 0x2 ;  /* 0x00000006222f7c11 */ /* 0x000fc4000f8610ff */
[----:B------:R-:W-:Y:S02]  /*0620*/  LOP3.LUT R46, R46, 0x20, RZ, 0xc0, !PT ;  /* 0x000000202e2e7812 */ /* 0x000fe400078ec0ff */
[----:B------:R-:W-:Y:S02]  /*0630*/  SHF.L.U64.HI R20, R4, 0x5, R7 ;  /* 0x0000000504147819 */ /* 0x000fe40000010207 */
[----:B------:R-:W-:Y:S02]  /*0640*/  SHF.R.U32.HI R44, RZ, 0x1a, R6 ;  /* 0x0000001aff2c7819 */ /* 0x000fe40000011606 */
[----:B-----5:R-:W-:Y:S02]  /*0650*/  SEL R7, R16, RZ, !P1 ;  /* 0x000000ff10077207 */ /* 0x020fe40004800000 */
[----:B------:R-:W-:Y:S02]  /*0660*/  SEL R16, R17, RZ, !P1 ;  /* 0x000000ff11107207 */ /* 0x000fe40004800000 */
[----:B------:R-:W-:-:S02]  /*0670*/  LEA.HI.X R5, R34, UR7, R41, 0x2, P3 ;  /* 0x0000000722057c11 */ /* 0x000fc400098f1429 */
[C---:B------:R-:W-:Y:S02]  /*0680*/  LEA R45, P4, R35.reuse, UR6, 0x2 ;  /* 0x00000006232d7c11 */ /* 0x040fe4000f8810ff */
[----:B------:R-:W-:Y:S02]  /*0690*/  IADD3 R46, P2, P3, R40, R47, R46 ;  /* 0x0000002f282e7210 */ /* 0x000fe40007b5e02e */
[----:B------:R-:W-:Y:S02]  /*06a0*/  LOP3.LUT R44, R44, 0x20, RZ, 0xc0, !PT ;  /* 0x000000202c2c7812 */ /* 0x000fe400078ec0ff */
[----:B------:R-:W-:Y:S01]  /*06b0*/  SHF.R.U32.HI R39, RZ, 0x1a, R16 ;  /* 0x0000001aff277819 */ /* 0x000fe20000011610 */
[----:B------:R-:W-:Y:S01]  /*06c0*/  IMAD.SHL.U32 R17, R22, 0x40, RZ ;  /* 0x0000004016117824 */ /* 0x000fe200078e00ff */
[----:B------:R-:W-:Y:S02]  /*06d0*/  LEA.HI.X R35, R35, UR7, R6, 0x2, P4 ;  /* 0x0000000723237c11 */ /* 0x000fe4000a0f1406 */
[----:B------:R-:W-:-:S02]  /*06e0*/  IADD3.X R47, R20, R5, RZ, P2, P3 ;  /* 0x00000005142f7210 */ /* 0x000fc400017e64ff */
[----:B------:R-:W-:Y:S02]  /*06f0*/  IADD3 R44, P4, P5, R40, R45, R44 ;  /* 0x0000002d282c7210 */ /* 0x000fe40007d9e02c */
[----:B------:R-:W-:Y:S02]  /*0700*/  LEA R38, P6, R7, UR6, 0x2 ;  /* 0x0000000607267c11 */ /* 0x000fe4000f8c10ff */
[----:B------:R-:W-:Y:S01]  /*0710*/  LOP3.LUT R39, R39, 0x20, RZ, 0xc0, !PT ;  /* 0x0000002027277812 */ /* 0x000fe200078ec0ff */
[----:B------:R-:W-:Y:S01]  /*0720*/  IMAD.WIDE R46, R17, 0x4, R46 ;  /* 0x00000004112e7825 */ /* 0x000fe200078e022e */
[----:B------:R-:W-:Y:S02]  /*0730*/  IADD3.X R45, R20, R35, RZ, P4, P5 ;  /* 0x00000023142d7210 */ /* 0x000fe400027ea4ff */
[----:B------:R-:W-:Y:S02]  /*0740*/  LEA.HI.X R7, R7, UR7, R16, 0x2, P6 ;  /* 0x0000000707077c11 */ /* 0x000fe4000b0f1410 */
[----:B------:R-:W-:Y:S01]  /*0750*/  IADD3 R38, P2, P3, R40, R38, R39 ;  /* 0x0000002628267210 */ /* 0x000fe20007b5e027 */
[----:B------:R-:W-:Y:S01]  /*0760*/  IMAD.WIDE R44, R17, 0x4, R44 ;  /* 0x00000004112c7825 */ /* 0x000fe200078e022c */
[----:B------:R-:W-:-:S02]  /*0770*/  CS2R R4, SRZ ;  /* 0x0000000000047805 */ /* 0x000fc4000001ff00 */
[----:B------:R-:W-:Y:S01]  /*0780*/  IADD3.X R39, R20, R7, RZ, P2, P3 ;  /* 0x0000000714277210 */ /* 0x000fe200017e64ff */
[----:B------:R-:W-:Y:S02]  /*0790*/  IMAD.MOV.U32 R16, RZ, RZ, RZ ;  /* 0x000000ffff107224 */ /* 0x000fe400078e00ff */
[----:B------:R-:W-:-:S04]  /*07a0*/  IMAD.WIDE R46, R43, 0x4, R46 ;  /* 0x000000042b2e7825 */ /* 0x000fc800078e022e */
[----:B0-----:R-:W-:Y:S01]  /*07b0*/  IMAD.WIDE R34, R22, 0x4, R28 ;  /* 0x0000000416227825 */ /* 0x001fe200078e021c */
[----:B------:R-:W-:Y:S01]  /*07c0*/  CS2R R6, SRZ ;  /* 0x0000000000067805 */ /* 0x000fe2000001ff00 */
[----:B------:R0:W2:Y:S02]  /*07d0*/  @!P1 LDG.E.EL R5, desc[UR4][R46.64] ;  /* 0x000000042e059981 */ /* 0x0000a4000c2e1900 */
[----:B------:R-:W-:Y:S02]  /*07e0*/  IMAD.WIDE R38, R17, 0x4, R38 ;  /* 0x0000000411267825 */ /* 0x000fe400078e0226 */
[----:B------:R-:W3:Y:S02]  /*07f0*/  @!P1 LDG.E.EL R16, desc[UR4][R34.64] ;  /* 0x0000000422109981 */ /* 0x000ee4000c2e1900 */
[----:B------:R-:W-:Y:S01]  /*0800*/  IMAD.WIDE R44, R43, 0x4, R44 ;  /* 0x000000042b2c7825 */ /* 0x000fe200078e022c */
[----:B------:R-:W-:Y:S01]  /*0810*/  SEL R19, R19, RZ, !P1 ;  /* 0x000000ff13137207 */ /* 0x000fe20004800000 */
[----:B------:R-:W5:Y:S01]  /*0820*/  @!P1 LDG.E.EL R6, desc[UR4][R34.64] ;  /* 0x0000000422069981 */ /* 0x000f62000c2e1900 */
[----:B------:R-:W-:Y:S01]  /*0830*/  SEL R42, R18, RZ, !P1 ;  /* 0x000000ff122a7207 */ /* 0x000fe20004800000 */
[----:B------:R-:W-:Y:S01]  /*0840*/  IMAD.MOV.U32 R18, RZ, RZ, RZ ;  /* 0x000000ffff127224 */ /* 0x000fe200078e00ff */
[----:B------:R-:W-:Y:S01]  /*0850*/  SHF.R.U32.HI R41, RZ, 0x1a, R19 ;  /* 0x0000001aff297819 */ /* 0x000fe20000011613 */
[----:B------:R-:W5:Y:S01]  /*0860*/  @!P1 LDG.E.EL R7, desc[UR4][R44.64] ;  /* 0x000000042c079981 */ /* 0x000f62000c2e1900 */
[----:B------:R-:W-:Y:S01]  /*0870*/  IMAD.WIDE R38, R43, 0x4, R38 ;  /* 0x000000042b267825 */ /* 0x000fe200078e0226 */
[----:B------:R-:W-:Y:S01]  /*0880*/  LEA R36, P2, R42, UR6, 0x2 ;  /* 0x000000062a247c11 */ /* 0x000fe2000f8410ff */
[----:B0-----:R-:W0:Y:S01]  /*0890*/  LDC.64 R46, c[0x0][0x238] ;  /* 0x00008e00ff2e7b82 */ /* 0x001e220000000a00 */
[----:B------:R-:W5:Y:S01]  /*08a0*/  @!P1 LDG.E.EL R18, desc[UR4][R34.64] ;  /* 0x0000000422129981 */ /* 0x000f62000c2e1900 */
[----:B------:R-:W-:-:S03]  /*08b0*/  LOP3.LUT R41, R41, 0x20, RZ, 0xc0, !PT ;  /* 0x0000002029297812 */ /* 0x000fc600078ec0ff */
[----:B------:R1:W5:Y:S01]  /*08c0*/  @!P1 LDG.E.EL R4, desc[UR4][R38.64] ;  /* 0x0000000426049981 */ /* 0x000362000c2e1900 */
[----:B------:R-:W-:Y:S02]  /*08d0*/  IADD3 R40, P3, P4, R40, R36, R41 ;  /* 0x0000002428287210 */ /* 0x000fe40007c7e029 */
[----:B------:R-:W-:-:S04]  /*08e0*/  LEA.HI.X R19, R42, UR7, R19, 0x2, P2 ;  /* 0x000000072a137c11 */ /* 0x000fc800090f1413 */
[----:B------:R-:W-:Y:S02]  /*08f0*/  IADD3.X R41, R20, R19, RZ, P3, P4 ;  /* 0x0000001314297210 */ /* 0x000fe40001fe84ff */
[----:B------:R-:W-:Y:S01]  /*0900*/  SEL R36, R31, RZ, !P0 ;  /* 0x000000ff1f247207 */ /* 0x000fe20004000000 */
[----:B-1----:R-:W-:-:S03]  /*0910*/  IMAD.WIDE R38, R17, 0x4, R40 ;  /* 0x0000000411267825 */ /* 0x002fc600078e0228 */
[----:B------:R-:W-:Y:S01]  /*0920*/  SHF.R.U32.HI R19, RZ, 0x1c, R36 ;  /* 0x0000001cff137819 */ /* 0x000fe20000011624 */
[----:B------:R-:W-:Y:S02]  /*0930*/  IMAD.MOV.U32 R20, RZ, RZ, RZ ;  /* 0x000000ffff147224 */ /* 0x000fe400078e00ff */
[----:B------:R-:W-:Y:S01]  /*0940*/  IMAD.WIDE R38, R43, 0x4, R38 ;  /* 0x000000042b267825 */ /* 0x000fe200078e0226 */
[----:B------:R-:W-:Y:S02]  /*0950*/  SEL R30, R30, RZ, !P0 ;  /* 0x000000ff1e1e7207 */ /* 0x000fe40004000000 */
[----:B------:R-:W-:Y:S01]  /*0960*/  LOP3.LUT R19, R19, 0x8, RZ, 0xc0, !PT ;  /* 0x0000000813137812 */ /* 0x000fe200078ec0ff */
[----:B------:R-:W-:Y:S01]  /*0970*/  IMAD.MOV.U32 R17, RZ, RZ, RZ ;  /* 0x000000ffff117224 */ /* 0x000fe200078e00ff */
[----:B------:R-:W5:Y:S01]  /*0980*/  @!P1 LDG.E.EL R20, desc[UR4][R38.64] ;  /* 0x0000000426149981 */ /* 0x000f62000c2e1900 */
[----:B------:R-:W-:Y:S02]  /*0990*/  SEL R40, R13, RZ, !P0 ;  /* 0x000000ff0d287207 */ /* 0x000fe40004000000 */
[----:B------:R-:W-:-:S02]  /*09a0*/  IADD3 R19, P2, R19, R30, RZ ;  /* 0x0000001e13137210 */ /* 0x000fc40007f5e0ff */
[----:B------:R1:W5:Y:S01]  /*09b0*/  @!P1 LDG.E.EL R17, desc[UR4][R34.64] ;  /* 0x0000000422119981 */ /* 0x000362000c2e1900 */
[----:B------:R-:W-:Y:S02]  /*09c0*/  SEL R13, R12, RZ, !P0 ;  /* 0x000000ff0c0d7207 */ /* 0x000fe40004000000 */
[----:B------:R-:W-:Y:S01]  /*09d0*/  SHF.R.U32.HI R31, RZ, 0x1a, R40 ;  /* 0x0000001aff1f7819 */ /* 0x000fe20000011628 */
[----:B------:R-:W-:Y:S01]  /*09e0*/  IMAD.X R12, RZ, RZ, R36, P2 ;  /* 0x000000ffff0c7224 */ /* 0x000fe200010e0624 */
[----:B------:R-:W-:Y:S01]  /*09f0*/  LEA R30, P2, R13, UR6, 0x2 ;  /* 0x000000060d1e7c11 */ /* 0x000fe2000f8410ff */
[----:B------:R-:W-:Y:S01]  /*0a00*/  IMAD.SHL.U32 R36, R19, 0x20, RZ ;  /* 0x0000002013247824 */ /* 0x000fe200078e00ff */
[----:B------:R-:W-:Y:S02]  /*0a10*/  LOP3.LUT R31, R31, 0x20, RZ, 0xc0, !PT ;  /* 0x000000201f1f7812 */ /* 0x000fe400078ec0ff */
[----:B------:R-:W-:Y:S02]  /*0a20*/  LEA.HI.X R13, R13, UR7, R40, 0x2, P2 ;  /* 0x000000070d0d7c11 */ /* 0x000fe400090f1428 */
[----:B-1----:R-:W-:-:S02]  /*0a30*/  SHF.L.U64.HI R34, R19, 0x5, R12 ;  /* 0x0000000513227819 */ /* 0x002fc4000001020c */
[----:B------:R-:W-:Y:S02]  /*0a40*/  IADD3 R30, P2, P3, R36, R30, R31 ;  /* 0x0000001e241e7210 */ /* 0x000fe40007b5e01f */
[----:B------:R-:W-:Y:S01]  /*0a50*/  SHF.R.U32.HI R12, RZ, 0x1f, R37 ;  /* 0x0000001fff0c7819 */ /* 0x000fe20000011625 */
[----:B------:R-:W-:Y:S01]  /*0a60*/  IMAD.SHL.U32 R19, R2, 0x40, RZ ;  /* 0x0000004002137824 */ /* 0x000fe200078e00ff */
[----:B------:R-:W-:Y:S02]  /*0a70*/  IADD3.X R31, R34, R13, RZ, P2, P3 ;  /* 0x0000000d221f7210 */ /* 0x000fe400017e64ff */
[----:B------:R-:W-:Y:S01]  /*0a80*/  LEA.HI.SX32 R12, R37, R12, 0x11 ;  /* 0x0000000c250c7211 */ /* 0x000fe200078f8aff */
[----:B------:R-:W-:-:S04]  /*0a90*/  IMAD.WIDE R30, R19, 0x4, R30 ;  /* 0x00000004131e7825 */ /* 0x000fc800078e021e */
[----:B------:R-:W-:Y:S01]  /*0aa0*/  IMAD.SHL.U32 R35, R12, 0x8000, RZ ;  /* 0x000080000c237824 */ /* 0x000fe200078e00ff */
[----:B------:R-:W-:Y:S01]  /*0ab0*/  CS2R R12, SRZ ;  /* 0x00000000000c7805 */ /* 0x000fe2000001ff00 */
[----:B------:R-:W-:-:S04]  /*0ac0*/  IMAD.WIDE R28, R2, 0x4, R28 ;  /* 0x00000004021c7825 */ /* 0x000fc800078e021c */
[----:B------:R-:W-:Y:S01]  /*0ad0*/  IMAD.WIDE R30, R35, 0x4, R30 ;  /* 0x00000004231e7825 */ /* 0x000fe200078e021e */
[----:B------:R-:W5:Y:S04]  /*0ae0*/  @!P0 LDG.E.EL R13, desc[UR4][R28.64] ;  /* 0x000000041c0d8981 */ /* 0x000f68000c2e1900 */
[----:B------:R1:W5:Y:S01]  /*0af0*/  @!P0 LDG.E.EL R12, desc[UR4][R30.64] ;  /* 0x000000041e0c8981 */ /* 0x000362000c2e1900 */
[----:B------:R-:W-:Y:S02]  /*0b00*/  SEL R38, R15, RZ, !P0 ;  /* 0x000000ff0f267207 */ /* 0x000fe40004000000 */
[----:B------:R-:W-:Y:S02]  /*0b10*/  SEL R15, R14, RZ, !P0 ;  /* 0x000000ff0e0f7207 */ /* 0x000fe40004000000 */
[----:B----4-:R-:W-:-:S02]  /*0b20*/  SEL R33, R33, RZ, !P1 ;  /* 0x000000ff21217207 */ /* 0x010fc40004800000 */
[----:B------:R-:W-:Y:S02]  /*0b30*/  LEA R14, P2, R15, UR6, 0x2 ;  /* 0x000000060f0e7c11 */ /* 0x000fe4000f8410ff */
[----:B------:R-:W-:Y:S01]  /*0b40*/  SEL R27, R27, RZ, !P1 ;  /* 0x000000ff1b1b7207 */ /* 0x000fe20004800000 */
[----:B------:R-:W-:Y:S01]  /*0b50*/  FADD R33, R33, 9.9999997473787516356e-06 ;  /* 0x3727c5ac21217421 */ /* 0x000fe20000000000 */
[--C-:B------:R-:W-:Y:S02]  /*0b60*/  SHF.R.U32.HI R37, RZ, 0x1a, R38.reuse ;  /* 0x0000001aff257819 */ /* 0x100fe40000011626 */
[----:B------:R-:W-:Y:S01]  /*0b70*/  LEA.HI.X R15, R15, UR7, R38, 0x2, P2 ;  /* 0x000000070f0f7c11 */ /* 0x000fe200090f1426 */
[----:B------:R-:W-:Y:S01]  /*0b80*/  FADD R38, R27, 9.9999997473787516356e-06 ;  /* 0x3727c5ac1b267421 */ /* 0x000fe20000000000 */
[----:B------:R-:W-:Y:S01]  /*0b90*/  SEL R27, R32, RZ, !P1 ;  /* 0x000000ff201b7207 */ /* 0x000fe20004800000 */
[----:B------:R-:W4:Y:S01]  /*0ba0*/  MUFU.SQRT R33, R33 ;  /* 0x0000002100217308 */ /* 0x000f220000002000 */
[----:B------:R-:W-:-:S02]  /*0bb0*/  LOP3.LUT R37, R37, 0x20, RZ, 0xc0, !PT ;  /* 0x0000002025257812 */ /* 0x000fc400078ec0ff */
[----:B-1----:R-:W-:Y:S01]  /*0bc0*/  SEL R30, R9, RZ, !P0 ;  /* 0x000000ff091e7207 */ /* 0x002fe20004000000 */
[----:B------:R-:W-:Y:S01]  /*0bd0*/  FADD R27, R27, 9.9999997473787516356e-06 ;  /* 0x3727c5ac1b1b7421 */ /* 0x000fe20000000000 */
[----:B------:R-:W-:Y:S02]  /*0be0*/  SEL R31, R10, RZ, !P0 ;  /* 0x000000ff0a1f7207 */ /* 0x000fe40004000000 */
[----:B------:R-:W-:Y:S02]  /*0bf0*/  IADD3 R14, P3, P6, R36, R14, R37 ;  /* 0x0000000e240e7210 */ /* 0x000fe40007e7e025 */
[----:B------:R-:W-:Y:S02]  /*0c00*/  SEL R37, R8, RZ, !P0 ;  /* 0x000000ff08257207 */ /* 0x000fe40004000000 */
[----:B------:R-:W-:Y:S02]  /*0c10*/  SEL R8, R11, RZ, !P0 ;  /* 0x000000ff0b087207 */ /* 0x000fe40004000000 */
[----:B------:R-:W-:-:S02]  /*0c20*/  LEA R9, P4, R31, UR6, 0x2 ;  /* 0x000000061f097c11 */ /* 0x000fc4000f8810ff */
[----:B------:R-:W-:Y:S01]  /*0c30*/  SHF.R.U32.HI R11, RZ, 0x1a, R30 ;  /* 0x0000001aff0b7819 */ /* 0x000fe2000001161e */
[----:B------:R-:W1:Y:S01]  /*0c40*/  MUFU.SQRT R27, R27 ;  /* 0x0000001b001b7308 */ /* 0x000e620000002000 */
[----:B------:R-:W-:Y:S02]  /*0c50*/  LEA R10, P2, R37, UR6, 0x2 ;  /* 0x00000006250a7c11 */ /* 0x000fe4000f8410ff */
[--C-:B------:R-:W-:Y:S02]  /*0c60*/  LEA.HI.X R31, R31, UR7, R8.reuse, 0x2, P4 ;  /* 0x000000071f1f7c11 */ /* 0x100fe4000a0f1408 */
[----:B------:R-:W-:Y:S02]  /*0c70*/  LOP3.LUT R11, R11, 0x20, RZ, 0xc0, !PT ;  /* 0x000000200b0b7812 */ /* 0x000fe400078ec0ff */
[----:B------:R-:W-:Y:S02]  /*0c80*/  SHF.R.U32.HI R8, RZ, 0x1a, R8 ;  /* 0x0000001aff087819 */ /* 0x000fe40000011608 */
[----:B------:R-:W-:Y:S01]  /*0c90*/  LEA.HI.X R37, R37, UR7, R30, 0x2, P2 ;  /* 0x0000000725257c11 */ /* 0x000fe200090f141e */
[----:B------:R-:W-:Y:S01]  /*0ca0*/  IMAD.MOV.U32 R32, RZ, RZ, 0x3e800000 ;  /* 0x3e800000ff207424 */ /* 0x000fe200078e00ff */
[----:B----4-:R-:W-:Y:S01]  /*0cb0*/  FSETP.GT.AND P2, PT, R33, 8.50705917302346158658e+37, PT ;  /* 0x7e8000002100780b */ /* 0x010fe20003f44000 */
[----:B------:R-:W4:Y:S01]  /*0cc0*/  MUFU.SQRT R38, R38 ;  /* 0x0000002600267308 */ /* 0x000f220000002000 */
[----:B------:R-:W-:Y:S01]  /*0cd0*/  IADD3 R10, P4, P5, R36, R10, R11 ;  /* 0x0000000a240a7210 */ /* 0x000fe20007d9e00b */
[----:B------:R-:W-:Y:S01]  /*0ce0*/  IMAD.MOV.U32 R42, RZ, RZ, RZ ;  /* 0x000000ffff2a7224 */ /* 0x000fe200078e00ff */
[----:B------:R-:W-:-:S02]  /*0cf0*/  LOP3.LUT R8, R8, 0x20, RZ, 0xc0, !PT ;  /* 0x0000002008087812 */ /* 0x000fc400078ec0ff */
[----:B------:R-:W-:Y:S02]  /*0d00*/  SEL R25, R25, RZ, !P1 ;  /* 0x000000ff19197207 */ /* 0x000fe40004800000 */
[----:B------:R-:W-:Y:S02]  /*0d10*/  SEL R21, R21, RZ, !P0 ;  /* 0x000000ff15157207 */ /* 0x000fe40004000000 */
[----:B------:R-:W-:Y:S01]  /*0d20*/  SEL R26, R26, RZ, !P0 ;  /* 0x000000ff1a1a7207 */ /* 0x000fe20004000000 */
[----:B0-----:R-:W-:Y:S01]  /*0d30*/  IMAD.WIDE R48, R22, 0x4, R46 ;  /* 0x0000000416307825 */ /* 0x001fe200078e022e */
[----:B------:R-:W-:Y:S01]  /*0d40*/  IADD3.X R11, R34, R37, RZ, P4, P5 ;  /* 0x00000025220b7210 */ /* 0x000fe200027ea4ff */
[----:B------:R-:W-:Y:S01]  /*0d50*/  ULDC.64 UR6, c[0x0][0x240] ;  /* 0x0000900000067ab9 */ /* 0x000fe20000000a00 */
[----:B------:R-:W-:Y:S02]  /*0d60*/  IADD3 R8, P4, P5, R36, R9, R8 ;  /* 0x0000000924087210 */ /* 0x000fe40007d9e008 */
[----:B------:R-:W-:-:S02]  /*0d70*/  IADD3.X R15, R34, R15, RZ, P3, P6 ;  /* 0x0000000f220f7210 */ /* 0x000fc40001fec4ff */
[----:B------:R-:W-:Y:S02]  /*0d80*/  IADD3.X R9, R34, R31, RZ, P4, P5 ;  /* 0x0000001f22097210 */ /* 0x000fe400027ea4ff */
[----:B-1----:R-:W-:Y:S02]  /*0d90*/  FSETP.GT.AND P4, PT, R27, 8.50705917302346158658e+37, PT ;  /* 0x7e8000001b00780b */ /* 0x002fe40003f84000 */
[C---:B------:R-:W-:Y:S01]  /*0da0*/  FSETP.GEU.AND P3, PT, R33.reuse, 1.175494350822287508e-38, PT ;  /* 0x008000002100780b */ /* 0x040fe20003f6e000 */
[----:B------:R-:W-:Y:S01]  /*0db0*/  @P2 FMUL R33, R33, 0.25 ;  /* 0x3e80000021212820 */ /* 0x000fe20000400000 */
[----:B------:R-:W-:Y:S01]  /*0dc0*/  FSEL R44, R32, 1, P2 ;  /* 0x3f800000202c7808 */ /* 0x000fe20001000000 */
[----:B------:R-:W-:Y:S01]  /*0dd0*/  IMAD.WIDE R14, R19, 0x4, R14 ;  /* 0x00000004130e7825 */ /* 0x000fe200078e020e */
[C---:B------:R-:W-:Y:S01]  /*0de0*/  FSETP.GEU.AND P2, PT, R27.reuse, 1.175494350822287508e-38, PT ;  /* 0x008000001b00780b */ /* 0x040fe20003f4e000 */
[----:B------:R-:W0:Y:S06]  /*0df0*/  LDC.64 R30, c[0x0][0x230] ;  /* 0x00008c00ff1e7b82 */ /* 0x000e2c0000000a00 */
[----:B------:R-:W-:-:S02]  /*0e00*/  @P4 FMUL R27, R27, 0.25 ;  /* 0x3e8000001b1b4820 */ /* 0x000fc40000400000 */
[----:B------:R-:W-:Y:S01]  /*0e10*/  @!P3 FMUL R33, R33, 16777216 ;  /* 0x4b8000002121b820 */ /* 0x000fe20000400000 */
[----:B------:R-:W-:-:S04]  /*0e20*/  IMAD.WIDE R10, R19, 0x4, R10 ;  /* 0x00000004130a7825 */ /* 0x000fc800078e020a */
[----:B------:R-:W-:Y:S01]  /*0e30*/  @!P2 FMUL R27, R27, 16777216 ;  /* 0x4b8000001b1ba820 */ /* 0x000fe20000400000 */
[----:B------:R-:W-:Y:S01]  /*0e40*/  IMAD.WIDE R8, R19, 0x4, R8 ;  /* 0x0000000413087825 */ /* 0x000fe200078e0208 */
[----:B------:R-:W1:Y:S03]  /*0e50*/  MUFU.RCP R33, R33 ;  /* 0x0000002100217308 */ /* 0x000e660000001000 */
[----:B------:R-:W-:-:S05]  /*0e60*/  IMAD.WIDE R36, R35, 0x4, R14 ;  /* 0x0000000423247825 */ /* 0x000fca00078e020e */
[----:B------:R-:W0:Y:S01]  /*0e70*/  MUFU.RCP R27, R27 ;  /* 0x0000001b001b7308 */ /* 0x000e220000001000 */
[C---:B------:R-:W-:Y:S01]  /*0e80*/  IMAD.WIDE R14, R35.reuse, 0x4, R10 ;  /* 0x00000004230e7825 */ /* 0x040fe200078e020a */
[C---:B----4-:R-:W-:Y:S01]  /*0e90*/  FSETP.GT.AND P6, PT, R38.reuse, 8.50705917302346158658e+37, PT ;  /* 0x7e8000002600780b */ /* 0x050fe20003fc4000 */
[----:B------:R4:W5:Y:S02]  /*0ea0*/  @!P0 LDG.E.EL R42, desc[UR4][R36.64] ;  /* 0x00000004242a8981 */ /* 0x000964000c2e1900 */
[----:B------:R-:W-:Y:S01]  /*0eb0*/  IMAD.WIDE R34, R35, 0x4, R8 ;  /* 0x0000000423227825 */ /* 0x000fe200078e0208 */
[----:B------:R-:W-:Y:S02]  /*0ec0*/  CS2R R8, SRZ ;  /* 0x0000000000087805 */ /* 0x000fe4000001ff00 */
[----:B------:R-:W-:Y:S01]  /*0ed0*/  FSETP.GEU.AND P5, PT, R38, 1.175494350822287508e-38, PT ;  /* 0x008000002600780b */ /* 0x000fe20003fae000 */
[----:B------:R-:W-:-:S03]  /*0ee0*/  @!P3 FMUL R44, R44, 16777216 ;  /* 0x4b8000002c2cb820 */ /* 0x000fc60000400000 */
[----:B------:R0:W5:Y:S01]  /*0ef0*/  @!P0 LDG.E.EL R8, desc[UR4][R14.64] ;  /* 0x000000040e088981 */ /* 0x000162000c2e1900 */
[----:B----4-:R-:W-:Y:S01]  /*0f00*/  FSEL R36, R32, 1, P4 ;  /* 0x3f80000020247808 */ /* 0x010fe20002000000 */
[----:B-1----:R-:W-:Y:S01]  /*0f10*/  FMUL R44, R33, R44 ;  /* 0x0000002c212c7220 */ /* 0x002fe20000400000 */
[----:B------:R-:W-:Y:S01]  /*0f20*/  SEL R37, R24, RZ, !P0 ;  /* 0x000000ff18257207 */ /* 0x000fe20004000000 */
[----:B------:R1:W4:Y:S02]  /*0f30*/  @!P0 LDG.E.EL R9, desc[UR4][R34.64] ;  /* 0x0000000422098981 */ /* 0x000324000c2e1900 */
[----:B------:R-:W-:Y:S01]  /*0f40*/  @!P2 FMUL R36, R36, 16777216 ;  /* 0x4b8000002424a820 */ /* 0x000fe20000400000 */
[----:B0-----:R-:W-:Y:S01]  /*0f50*/  SEL R15, R23, RZ, !P0 ;  /* 0x000000ff170f7207 */ /* 0x001fe20004000000 */
[----:B------:R-:W-:Y:S02]  /*0f60*/  FADD R33, R25, 9.9999997473787516356e-06 ;  /* 0x3727c5ac19217421 */ /* 0x000fe40000000000 */
[----:B------:R-:W-:Y:S01]  /*0f70*/  FMUL R23, R27, R36 ;  /* 0x000000241b177220 */ /* 0x000fe20000400000 */
[----:B------:R-:W-:Y:S01]  /*0f80*/  @P6 FMUL R38, R38, 0.25 ;  /* 0x3e80000026266820 */ /* 0x000fe20000400000 */
[----:B------:R-:W-:-:S02]  /*0f90*/  FADD R36, R15, 9.9999997473787516356e-06 ;  /* 0x3727c5ac0f247421 */ /* 0x000fc40000000000 */
[----:B------:R-:W0:Y:S01]  /*0fa0*/  MUFU.SQRT R33, R33 ;  /* 0x0000002100217308 */ /* 0x000e220000002000 */
[----:B------:R-:W-:Y:S01]  /*0fb0*/  @!P5 FMUL R38, R38, 16777216 ;  /* 0x4b8000002626d820 */ /* 0x000fe20000400000 */
[----:B------:R-:W-:-:S06]  /*0fc0*/  FADD R37, R37, 9.9999997473787516356e-06 ;  /* 0x3727c5ac25257421 */ /* 0x000fcc0000000000 */
[----:B------:R-:W0:Y:S01]  /*0fd0*/  MUFU.SQRT R36, R36 ;  /* 0x0000002400247308 */ /* 0x000e220000002000 */
[----:B------:R-:W-:Y:S01]  /*0fe0*/  FSEL R10, R32, 1, P6 ;  /* 0x3f800000200a7808 */ /* 0x000fe20003000000 */
[----:B------:R-:W-:-:S06]  /*0ff0*/  IMAD.MOV.U32 R15, RZ, RZ, RZ ;  /* 0x000000ffff0f7224 */ /* 0x000fcc00078e00ff */
[----:B------:R0:W0:Y:S01]  /*1000*/  MUFU.RCP R43, R38 ;  /* 0x00000026002b7308 */ /* 0x0000220000001000 */
[----:B------:R-:W-:Y:S01]  /*1010*/  IMAD.MOV.U32 R19, RZ, RZ, RZ ;  /* 0x000000ffff137224 */ /* 0x000fe200078e00ff */
[----:B------:R-:W-:Y:S01]  /*1020*/  CS2R R24, SRZ ;  /* 0x0000000000187805 */ /* 0x000fe2000001ff00 */
[----:B-1----:R-:W-:-:S05]  /*1030*/  IMAD.WIDE R34, R22, 0x4, R30 ;  /* 0x0000000416227825 */ /* 0x002fca00078e021e */
[----:B------:R-:W1:Y:S01]  /*1040*/  MUFU.SQRT R37, R37 ;  /* 0x0000002500257308 */ /* 0x000e620000002000 */
[----:B------:R-:W-:Y:S01]  /*1050*/  FADD R39, R21, 9.9999997473787516356e-06 ;  /* 0x3727c5ac15277421 */ /* 0x000fe20000000000 */
[----:B------:R-:W-:Y:S01]  /*1060*/  @!P5 FMUL R10, R10, 16777216 ;  /* 0x4b8000000a0ad820 */ /* 0x000fe20000400000 */
[C---:B0-----:R-:W-:Y:S01]  /*1070*/  FSETP.GT.AND P4, PT, R33.reuse, 8.50705917302346158658e+37, PT ;  /* 0x7e8000002100780b */ /* 0x041fe20003f84000 */
[----:B------:R-:W-:Y:S01]  /*1080*/  FADD R38, R26, 9.9999997473787516356e-06 ;  /* 0x3727c5ac1a267421 */ /* 0x000fe20000000000 */
[----:B------:R-:W-:Y:S01]  /*1090*/  FSETP.GT.AND P5, PT, R36, 8.50705917302346158658e+37, PT ;  /* 0x7e8000002400780b */ /* 0x000fe20003fa4000 */
[----:B------:R-:W4:Y:S01]  /*10a0*/  @!P1 LDG.E.EL R15, desc[UR4][R34.64] ;  /* 0x00000004220f9981 */ /* 0x000f22000c2e1900 */
[----:B------:R-:W-:-:S03]  /*10b0*/  FSETP.GEU.AND P6, PT, R33, 1.175494350822287508e-38, PT ;  /* 0x008000002100780b */ /* 0x000fc60003fce000 */
[----:B------:R-:W4:Y:S01]  /*10c0*/  @!P1 LDG.E.EL R19, desc[UR4][R34.64] ;  /* 0x0000000422139981 */ /* 0x000f22000c2e1900 */
[----:B------:R-:W-:-:S03]  /*10d0*/  FMUL R43, R43, R10 ;  /* 0x0000000a2b2b7220 */ /* 0x000fc60000400000 */
[----:B------:R-:W4:Y:S01]  /*10e0*/  @!P1 LDG.E.EL R24, desc[UR4][R34.64] ;  /* 0x0000000422189981 */ /* 0x000f22000c2e1900 */
[----:B------:R-:W-:-:S03]  /*10f0*/  FSETP.GEU.AND P2, PT, R36, 1.175494350822287508e-38, PT ;  /* 0x008000002400780b */ /* 0x000fc60003f4e000 */
[----:B------:R0:W4:Y:S01]  /*1100*/  @!P1 LDG.E.EL R25, desc[UR4][R34.64] ;  /* 0x0000000422199981 */ /* 0x000122000c2e1900 */
[----:B------:R-:W-:Y:S01]  /*1110*/  CS2R R10, SRZ ;  /* 0x00000000000a7805 */ /* 0x000fe2000001ff00 */
[----:B------:R-:W-:Y:S01]  /*1120*/  IMAD.MOV.U32 R14, RZ, RZ, RZ ;  /* 0x000000ffff0e7224 */ /* 0x000fe200078e00ff */
[----:B------:R-:W-:Y:S01]  /*1130*/  MUFU.SQRT R38, R38 ;  /* 0x0000002600267308 */ /* 0x000fe20000002000 */
[----:B-1----:R-:W-:Y:S01]  /*1140*/  FSETP.GT.AND P3, PT, R37, 8.50705917302346158658e+37, PT ;  /* 0x7e8000002500780b */ /* 0x002fe20003f64000 */
[----:B------:R-:W-:Y:S01]  /*1150*/  @P4 FMUL R33, R33, 0.25 ;  /* 0x3e80000021214820 */ /* 0x000fe20000400000 */
[----:B------:R-:W-:Y:S01]  /*1160*/  CS2R R26, SRZ ;  /* 0x00000000001a7805 */ /* 0x000fe2000001ff00 */
[----:B------:R-:W4:Y:S04]  /*1170*/  @!P0 LDG.E.EL R10, desc[UR4][R28.64] ;  /* 0x000000041c0a8981 */ /* 0x000f28000c2e1900 */
[----:B0-----:R-:W0:Y:S01]  /*1180*/  MUFU.SQRT R35, R39 ;  /* 0x0000002700237308 */ /* 0x001e220000002000 */
[----:B------:R-:W4:Y:S01]  /*1190*/  @!P0 LDG.E.EL R11, desc[UR4][R28.64] ;  /* 0x000000041c0b8981 */ /* 0x000f22000c2e1900 */
[----:B------:R-:W-:Y:S01]  /*11a0*/  @P5 FMUL R36, R36, 0.25 ;  /* 0x3e80000024245820 */ /* 0x000fe20000400000 */
[----:B------:R-:W-:-:S02]  /*11b0*/  IMAD.WIDE R30, R2, 0x4, R30 ;  /* 0x00000004021e7825 */ /* 0x000fc400078e021e */
[----:B------:R1:W4:Y:S01]  /*11c0*/  @!P0 LDG.E.EL R14, desc[UR4][R28.64] ;  /* 0x000000041c0e8981 */ /* 0x000322000c2e1900 */
[C---:B------:R-:W-:Y:S01]  /*11d0*/  FSEL R21, R32.reuse, 1, P4 ;  /* 0x3f80000020157808 */ /* 0x040fe20002000000 */
[----:B------:R-:W-:Y:S01]  /*11e0*/  @!P6 FMUL R33, R33, 16777216 ;  /* 0x4b8000002121e820 */ /* 0x000fe20000400000 */
[----:B------:R-:W-:Y:S01]  /*11f0*/  FSEL R34, R32, 1, P5 ;  /* 0x3f80000020227808 */ /* 0x000fe20002800000 */
[----:B------:R-:W-:Y:S01]  /*1200*/  @!P2 FMUL R36, R36, 16777216 ;  /* 0x4b8000002424a820 */ /* 0x000fe20000400000 */
[----:B------:R-:W4:Y:S04]  /*1210*/  @!P0 LDG.E.EL R26, desc[UR4][R30.64] ;  /* 0x000000041e1a8981 */ /* 0x000f28000c2e1900 */
[----:B------:R-:W4:Y:S01]  /*1220*/  @!P0 LDG.E.EL R27, desc[UR4][R30.64] ;  /* 0x000000041e1b8981 */ /* 0x000f22000c2e1900 */
[----:B-1----:R-:W-:-:S02]  /*1230*/  CS2R R28, SRZ ;  /* 0x00000000001c7805 */ /* 0x002fc4000001ff00 */
[----:B0-----:R-:W-:Y:S02]  /*1240*/  FSETP.GT.AND P5, PT, R35, 8.50705917302346158658e+37, PT ;  /* 0x7e8000002300780b */ /* 0x001fe40003fa4000 */
[----:B--2---:R-:W-:Y:S02]  /*1250*/  SEL R5, R5, RZ, !P1 ;  /* 0x000000ff05057207 */ /* 0x004fe40004800000 */
[----:B------:R-:W2:Y:S01]  /*1260*/  @!P0 LDG.E.EL R28, desc[UR4][R30.64] ;  /* 0x000000041e1c8981 */ /* 0x000ea2000c2e1900 */
[----:B---3--:R-:W-:-:S03]  /*1270*/  SEL R16, R16, RZ, !P1 ;  /* 0x000000ff10107207 */ /* 0x008fc60004800000 */
[----:B------:R0:W3:Y:S01]  /*1280*/  @!P0 LDG.E.EL R29, desc[UR4][R30.64] ;  /* 0x000000041e1d8981 */ /* 0x0000e2000c2e1900 */
[----:B-----5:R-:W-:Y:S01]  /*1290*/  SEL R6, R6, RZ, !P1 ;  /* 0x000000ff06067207 */ /* 0x020fe20004800000 */
[----:B------:R-:W-:Y:S01]  /*12a0*/  FADD R5, R5, -R16 ;  /* 0x8000001005057221 */ /* 0x000fe20000000000 */
[----:B------:R-:W-:-:S03]  /*12b0*/  SEL R7, R7, RZ, !P1 ;  /* 0x000000ff07077207 */ /* 0x000fc60004800000 */
[----:B------:R-:W-:Y:S01]  /*12c0*/  FMUL R16, R44, R5 ;  /* 0x000000052c107220 */ /* 0x000fe20000400000 */
[----:B------:R-:W-:Y:S01]  /*12d0*/  SEL R5, R18, RZ, !P1 ;  /* 0x000000ff12057207 */ /* 0x000fe20004800000 */
[----:B------:R-:W-:Y:S01]  /*12e0*/  FADD R6, R7, -R6 ;  /* 0x8000000607067221 */ /* 0x000fe20000000000 */
[----:B------:R-:W-:Y:S01]  /*12f0*/  IMAD.HI R7, R0, 0x2aaaaaab, RZ ;  /* 0x2aaaaaab00077827 */ /* 0x000fe200078e02ff */
[----:B------:R-:W-:-:S03]  /*1300*/  SEL R4, R4, RZ, !P1 ;  /* 0x000000ff04047207 */ /* 0x000fc60004800000 */
[----:B------:R-:W-:Y:S01]  /*1310*/  FMUL R43, R43, R6 ;  /* 0x000000062b2b7220 */ /* 0x000fe20000400000 */
[----:B------:R-:W-:-:S04]  /*1320*/  IMAD.HI R18, R3, 0x2aaaaaab, RZ ;  /* 0x2aaaaaab03127827 */ /* 0x000fc800078e02ff */
[----:B------:R-:W-:Y:S01]  /*1330*/  FADD R6, R4, -R5 ;  /* 0x8000000504067221 */ /* 0x000fe20000000000 */
[----:B------:R-:W-:Y:S02]  /*1340*/  SHF.R.U32.HI R4, RZ, 0x1f, R7 ;  /* 0x0000001fff047819 */ /* 0x000fe40000011607 */
[----:B------:R-:W-:Y:S02]  /*1350*/  SHF.R.S32.HI R5, RZ, 0x1f, R0 ;  /* 0x0000001fff057819 */ /* 0x000fe40000011400 */
[----:B------:R-:W-:Y:S02]  /*1360*/  LEA.HI.SX32 R4, R7, R4, 0x11 ;  /* 0x0000000407047211 */ /* 0x000fe400078f8aff */
[----:B------:R-:W-:Y:S01]  /*1370*/  SHF.R.U32.HI R7, RZ, 0x1f, R18 ;  /* 0x0000001fff077819 */ /* 0x000fe20000011612 */
[----:B------:R-:W-:Y:S01]  /*1380*/  FMUL R3, R23, R6 ;  /* 0x0000000617037220 */ /* 0x000fe20000400000 */
[----:B------:R-:W-:Y:S01]  /*1390*/  LEA.HI R6, R5, R0, RZ, 0x8 ;  /* 0x0000000005067211 */ /* 0x000fe200078f40ff */
[----:B------:R-:W-:Y:S01]  /*13a0*/  @!P6 FMUL R21, R21, 16777216 ;  /* 0x4b8000001515e820 */ /* 0x000fe20000400000 */
[C---:B------:R-:W-:Y:S01]  /*13b0*/  FSETP.GEU.AND P4, PT, R37.reuse, 1.175494350822287508e-38, PT ;  /* 0x008000002500780b */ /* 0x040fe20003f8e000 */
[----:B0-----:R-:W0:Y:S01]  /*13c0*/  MUFU.RCP R30, R33 ;  /* 0x00000021001e7308 */ /* 0x001e220000001000 */
[----:B------:R-:W-:Y:S01]  /*13d0*/  LEA.HI R5, R18, R7, RZ, 0x19 ;  /* 0x0000000712057211 */ /* 0x000fe200078fc8ff */
[----:B------:R-:W-:Y:S01]  /*13e0*/  @P3 FMUL R37, R37, 0.25 ;  /* 0x3e80000025253820 */ /* 0x000fe20000400000 */
[----:B------:R-:W-:Y:S01]  /*13f0*/  FSEL R31, R32, 1, P3 ;  /* 0x3f800000201f7808 */ /* 0x000fe20001800000 */
[----:B------:R-:W-:Y:S01]  /*1400*/  VIADD R7, R0, 0x200 ;  /* 0x0000020000077836 */ /* 0x000fe20000000000 */
[----:B------:R-:W-:-:S02]  /*1410*/  FSETP.GT.AND P6, PT, R38, 8.50705917302346158658e+37, PT ;  /* 0x7e8000002600780b */ /* 0x000fc40003fc4000 */
[----:B------:R-:W-:Y:S01]  /*1420*/  FSETP.GEU.AND P3, PT, R35, 1.175494350822287508e-38, PT ;  /* 0x008000002300780b */ /* 0x000fe20003f6e000 */
[----:B------:R-:W1:Y:S01]  /*1430*/  MUFU.RCP R39, R36 ;  /* 0x0000002400277308 */ /* 0x000e620000001000 */
[----:B------:R-:W-:Y:S01]  /*1440*/  SHF.R.S32.HI R18, RZ, 0x8, R6 ;  /* 0x00000008ff127819 */ /* 0x000fe20000011406 */
[----:B------:R-:W-:Y:S01]  /*1450*/  @!P2 FMUL R34, R34, 16777216 ;  /* 0x4b8000002222a820 */ /* 0x000fe20000400000 */
[----:B------:R-:W-:Y:S01]  /*1460*/  IMAD.HI R7, R7, 0x2aaaaaab, RZ ;  /* 0x2aaaaaab07077827 */ /* 0x000fe200078e02ff */
[----:B------:R-:W-:-:S03]  /*1470*/  FSETP.GEU.AND P2, PT, R38, 1.175494350822287508e-38, PT ;  /* 0x008000002600780b */ /* 0x000fc60003f4e000 */
[----:B------:R-:W-:Y:S01]  /*1480*/  IMAD R5, R5, -0x300, R18 ;  /* 0xfffffd0005057824 */ /* 0x000fe200078e0212 */
[----:B------:R-:W-:Y:S01]  /*1490*/  SEL R18, R20, RZ, !P1 ;  /* 0x000000ff14127207 */ /* 0x000fe20004800000 */
[----:B------:R-:W-:Y:S01]  /*14a0*/  @P5 FMUL R35, R35, 0.25 ;  /* 0x3e80000023235820 */ /* 0x000fe20000400000 */
[----:B------:R-:W-:Y:S01]  /*14b0*/  SHF.R.U32.HI R20, RZ, 0x1f, R7 ;  /* 0x0000001fff147819 */ /* 0x000fe20000011607 */
[----:B------:R-:W-:Y:S01]  /*14c0*/  @P6 FMUL R38, R38, 0.25 ;  /* 0x3e80000026266820 */ /* 0x000fe20000400000 */
[----:B------:R-:W-:Y:S01]  /*14d0*/  SEL R17, R17, RZ, !P1 ;  /* 0x000000ff11117207 */ /* 0x000fe20004800000 */
[----:B------:R-:W-:Y:S01]  /*14e0*/  @!P3 FMUL R35, R35, 16777216 ;  /* 0x4b8000002323b820 */ /* 0x000fe20000400000 */
[----:B------:R-:W-:Y:S01]  /*14f0*/  LEA.HI.SX32 R20, R7, R20, 0x11 ;  /* 0x0000001407147211 */ /* 0x000fe200078f8aff */
[----:B0-----:R-:W-:Y:S01]  /*1500*/  FMUL R21, R30, R21 ;  /* 0x000000151e157220 */ /* 0x001fe20000400000 */
[----:B------:R-:W-:Y:S01]  /*1510*/  LOP3.LUT R23, R6, 0xffffff00, RZ, 0xc0, !PT ;  /* 0xffffff0006177812 */ /* 0x000fe200078ec0ff */
[----:B-1----:R-:W-:Y:S01]  /*1520*/  FMUL R30, R39, R34 ;  /* 0x00000022271e7220 */ /* 0x002fe20000400000 */
[----:B------:R-:W-:Y:S01]  /*1530*/  FSEL R39, R32, 1, P6 ;  /* 0x3f80000020277808 */ /* 0x000fe20003000000 */
[----:B------:R-:W-:Y:S01]  /*1540*/  IMAD.U32 R7, R4, 0x10000, RZ ;  /* 0x0001000004077824 */ /* 0x000fe200078e00ff */
[----:B------:R-:W-:Y:S01]  /*1550*/  FSEL R34, R32, 1, P5 ;  /* 0x3f80000020227808 */ /* 0x000fe20002800000 */
[----:B------:R-:W-:Y:S01]  /*1560*/  @!P2 FMUL R38, R38, 16777216 ;  /* 0x4b8000002626a820 */ /* 0x000fe20000400000 */
[----:B------:R-:W0:Y:S01]  /*1570*/  MUFU.RCP R33, R35 ;  /* 0x0000002300217308 */ /* 0x000e220000001000 */
[----:B------:R-:W-:Y:S01]  /*1580*/  FADD R18, R18, -R17 ;  /* 0x8000001112127221 */ /* 0x000fe20000000000 */
[----:B------:R-:W-:-:S02]  /*1590*/  IMAD.U32 R4, R20, 0x10000, RZ ;  /* 0x0001000014047824 */ /* 0x000fc400078e00ff */
[----:B------:R-:W-:Y:S01]  /*15a0*/  @!P4 FMUL R37, R37, 16777216 ;  /* 0x4b8000002525c820 */ /* 0x000fe20000400000 */
[----:B------:R-:W-:Y:S02]  /*15b0*/  IMAD.IADD R17, R0, 0x1, -R23 ;  /* 0x0000000100117824 */ /* 0x000fe400078e0a17 */
[----:B------:R-:W-:Y:S02]  /*15c0*/  IMAD.SHL.U32 R20, R5, 0x100, RZ ;  /* 0x0000010005147824 */ /* 0x000fe400078e00ff */
[----:B------:R-:W-:Y:S01]  /*15d0*/  @!P2 FMUL R39, R39, 16777216 ;  /* 0x4b8000002727a820 */ /* 0x000fe20000400000 */
[----:B------:R-:W-:Y:S01]  /*15e0*/  @!P3 FMUL R34, R34, 16777216 ;  /* 0x4b8000002222b820 */ /* 0x000fe20000400000 */
[----:B------:R-:W-:Y:S01]  /*15f0*/  @!P4 FMUL R31, R31, 16777216 ;  /* 0x4b8000001f1fc820 */ /* 0x000fe20000400000 */
[C---:B------:R-:W-:Y:S01]  /*1600*/  IMAD.WIDE R46, R2.reuse, 0x4, R46 ;  /* 0x00000004022e7825 */ /* 0x040fe200078e022e */
[----:B------:R-:W-:Y:S01]  /*1610*/  ISETP.GT.AND P3, PT, R5, 0x1ff, PT ;  /* 0x000001ff0500780c */ /* 0x000fe20003f64270 */
[----:B------:R1:W5:Y:S01]  /*1620*/  MUFU.RCP R40, R37 ;  /* 0x0000002500287308 */ /* 0x0003620000001000 */
[C---:B------:R-:W-:Y:S01]  /*1630*/  ISETP.GT.AND P2, PT, R2.reuse, 0x1ff, PT ;  /* 0x000001ff0200780c */ /* 0x040fe20003f44270 */
[----:B------:R-:W-:Y:S01]  /*1640*/  IMAD.SHL.U32 R6, R2, 0x100, RZ ;  /* 0x0000010002067824 */ /* 0x000fe200078e00ff */
[----:B------:R-:W-:-:S02]  /*1650*/  IADD3 R2, P4, P5, R20, R17, R7 ;  /* 0x0000001114027210 */ /* 0x000fc40007d9e007 */
[----:B------:R-:W-:Y:S02]  /*1660*/  SHF.R.S32.HI R5, RZ, 0x1f, R20 ;  /* 0x0000001fff057819 */ /* 0x000fe40000011414 */
[----:B------:R-:W-:Y:S01]  /*1670*/  SHF.R.S32.HI R22, RZ, 0x1f, R7 ;  /* 0x0000001fff167819 */ /* 0x000fe20000011407 */
[----:B------:R-:W5:Y:S01]  /*1680*/  MUFU.RCP R38, R38 ;  /* 0x0000002600267308 */ /* 0x000f620000001000 */
[----:B------:R-:W-:Y:S02]  /*1690*/  SHF.R.S32.HI R20, RZ, 0x1f, R17 ;  /* 0x0000001fff147819 */ /* 0x000fe40000011411 */
[----:B------:R-:W-:Y:S02]  /*16a0*/  SHF.R.S32.HI R7, RZ, 0x1f, R6 ;  /* 0x0000001fff077819 */ /* 0x000fe40000011406 */
[----:B------:R-:W-:Y:S02]  /*16b0*/  IADD3.X R5, R5, R20, R22, P4, P5 ;  /* 0x0000001405057210 */ /* 0x000fe400027ea416 */
[----:B------:R-:W-:-:S02]  /*16c0*/  IADD3 R17, P4, P5, R6, R17, R4 ;  /* 0x0000001106117210 */ /* 0x000fc40007d9e004 */
[----:B------:R-:W-:Y:S01]  /*16d0*/  SHF.R.S32.HI R4, RZ, 0x1f, R4 ;  /* 0x0000001fff047819 */ /* 0x000fe20000011404 */
[----:B0-----:R-:W-:Y:S01]  /*16e0*/  FMUL R33, R33, R34 ;  /* 0x0000002221217220 */ /* 0x001fe20000400000 */
[----:B------:R-:W-:Y:S02]  /*16f0*/  CS2R R34, SRZ ;  /* 0x0000000000227805 */ /* 0x000fe4000001ff00 */
[----:B-1----:R-:W-:Y:S02]  /*1700*/  CS2R R36, SRZ ;  /* 0x0000000000247805 */ /* 0x002fe4000001ff00 */
[----:B------:R-:W-:Y:S02]  /*1710*/  IADD3.X R20, R7, R20, R4, P4, P5 ;  /* 0x0000001407147210 */ /* 0x000fe400027ea404 */
[----:B------:R-:W-:Y:S01]  /*1720*/  LEA R44, P4, R2, UR6, 0x2 ;  /* 0x00000006022c7c11 */ /* 0x000fe2000f8810ff */
[----:B-----5:R-:W-:Y:S01]  /*1730*/  FMUL R31, R40, R31 ;  /* 0x0000001f281f7220 */ /* 0x020fe20000400000 */
[----:B------:R-:W-:Y:S01]  /*1740*/  FMUL R32, R38, R39 ;  /* 0x0000002726207220 */ /* 0x000fe20000400000 */
[----:B------:R-:W5:Y:S01]  /*1750*/  @!P1 LDG.E.EL R35, desc[UR4][R48.64] ;  /* 0x0000000430239981 */ /* 0x000f62000c2e1900 */
[----:B------:R-:W-:-:S02]  /*1760*/  CS2R R38, SRZ ;  /* 0x0000000000267805 */ /* 0x000fc4000001ff00 */
[----:B------:R-:W-:Y:S02]  /*1770*/  CS2R R40, SRZ ;  /* 0x0000000000287805 */ /* 0x000fe4000001ff00 */
[----:B------:R-:W-:Y:S01]  /*1780*/  LEA.HI.X R45, R2, UR7, R5, 0x2, P4 ;  /* 0x00000007022d7c11 */ /* 0x000fe2000a0f1405 */
[----:B------:R-:W2:Y:S01]  /*1790*/  @!P1 LDG.E.EL R36, desc[UR4][R48.64] ;  /* 0x0000000430249981 */ /* 0x000ea2000c2e1900 */
[----:B------:R-:W-:Y:S01]  /*17a0*/  FMUL R2, R21, R18 ;  /* 0x0000001215027220 */ /* 0x000fe20000400000 */
[----:B------:R-:W-:Y:S02]  /*17b0*/  SEL R18, R12, RZ, !P0 ;  /* 0x000000ff0c127207 */ /* 0x000fe40004000000 */
[----:B------:R-:W2:Y:S01]  /*17c0*/  @!P1 LDG.E.EL R34, desc[UR4][R48.64] ;  /* 0x0000000430229981 */ /* 0x000ea2000c2e1900 */
[----:B------:R-:W-:-:S03]  /*17d0*/  SEL R21, R13, RZ, !P0 ;  /* 0x000000ff0d157207 */ /* 0x000fc60004000000 */
[----:B------:R-:W2:Y:S01]  /*17e0*/  @!P1 LDG.E.EL R37, desc[UR4][R48.64] ;  /* 0x0000000430259981 */ /* 0x000ea2000c2e1900 */
[C---:B------:R-:W-:Y:S02]  /*17f0*/  LEA R12, P4, R17.reuse, UR6, 0x2 ;  /* 0x00000006110c7c11 */ /* 0x040fe4000f8810ff */
[----:B------:R-:W-:Y:S02]  /*1800*/  CS2R R4, SRZ ;  /* 0x0000000000047805 */ /* 0x000fe4000001ff00 */
[----:B------:R-:W-:Y:S01]  /*1810*/  CS2R R6, SRZ ;  /* 0x0000000000067805 */ /* 0x000fe2000001ff00 */
[----:B------:R-:W2:Y:S01]  /*1820*/  @!P0 LDG.E.EL R38, desc[UR4][R46.64] ;  /* 0x000000042e268981 */ /* 0x000ea2000c2e1900 */
[----:B------:R-:W-:Y:S01]  /*1830*/  LEA.HI.X R13, R17, UR7, R20, 0x2, P4 ;  /* 0x00000007110d7c11 */ /* 0x000fe2000a0f1414 */
[----:B------:R-:W-:Y:S02]  /*1840*/  FADD R17, R18, -R21 ;  /* 0x8000001512117221 */ /* 0x000fe40000000000 */
[----:B------:R-:W2:Y:S01]  /*1850*/  @!P0 LDG.E.EL R39, desc[UR4][R46.64] ;  /* 0x000000042e278981 */ /* 0x000ea2000c2e1900 */
[----:B------:R-:W-:-:S03]  /*1860*/  CS2R R20, SRZ ;  /* 0x0000000000147805 */ /* 0x000fc6000001ff00 */
[----:B------:R-:W2:Y:S01]  /*1870*/  @!P0 LDG.E.EL R40, desc[UR4][R46.64] ;  /* 0x000000042e288981 */ /* 0x000ea2000c2e1900 */
[----:B------:R-:W-:-:S03]  /*1880*/  IMAD.MOV.U32 R22, RZ, RZ, RZ ;  /* 0x000000ffff167224 */ /* 0x000fc600078e00ff */
[----:B------:R-:W2:Y:S01]  /*1890*/  @!P0 LDG.E.EL R41, desc[UR4][R46.64] ;  /* 0x000000042e298981 */ /* 0x000ea2000c2e1900 */
[----:B------:R-:W-:-:S03]  /*18a0*/  IMAD.MOV.U32 R23, RZ, RZ, RZ ;  /* 0x000000ffff177224 */ /* 0x000fc600078e00ff */
[----:B------:R0:W2:Y:S04]  /*18b0*/  @P3 LDG.E.128 R4, desc[UR4][R44.64+-0x80000] ;  /* 0xf80000042c043981 */ /* 0x0000a8000c1e1d00 */
[----:B------:R1:W2:Y:S01]  /*18c0*/  @P2 LDG.E.128 R20, desc[UR4][R12.64+-0x80000] ;  /* 0xf80000040c142981 */ /* 0x0002a2000c1e1d00 */
[----:B------:R-:W-:Y:S01]  /*18d0*/  FMUL R30, R30, R17 ;  /* 0x000000111e1e7220 */ /* 0x000fe20000400000 */
[----:B------:R-:W-:Y:S02]  /*18e0*/  SEL R8, R8, RZ, !P0 ;  /* 0x000000ff08087207 */ /* 0x000fe40004000000 */
[----:B----4-:R-:W-:Y:S02]  /*18f0*/  SEL R9, R9, RZ, !P0 ;  /* 0x000000ff09097207 */ /* 0x010fe40004000000 */
[----:B------:R-:W-:-:S02]  /*1900*/  SEL R15, R15, RZ, !P1 ;  /* 0x000000ff0f0f7207 */ /* 0x000fc40004800000 */
[----:B0-----:R-:W-:Y:S02]  /*1910*/  SEL R45, R10, RZ, !P0 ;  /* 0x000000ff0a2d7207 */ /* 0x001fe40004000000 */
[----:B------:R-:W-:Y:S02]  /*1920*/  SEL R10, R42, RZ, !P0 ;  /* 0x000000ff2a0a7207 */ /* 0x000fe40004000000 */
[----:B------:R-:W-:-:S03]  /*1930*/  SEL R11, R11, RZ, !P0 ;  /* 0x000000ff0b0b7207 */ /* 0x000fc60004000000 */
[----:B------:R-:W-:Y:S01]  /*1940*/  FADD R10, R10, -R45 ;  /* 0x8000002d0a0a7221 */ /* 0x000fe20000000000 */
[----:B------:R-:W-:Y:S01]  /*1950*/  SEL R14, R14, RZ, !P0 ;  /* 0x000000ff0e0e7207 */ /* 0x000fe20004000000 */
[----:B------:R-:W-:Y:S02]  /*1960*/  FADD R11, R8, -R11 ;  /* 0x8000000b080b7221 */ /* 0x000fe40000000000 */
[----:B------:R-:W-:Y:S02]  /*1970*/  FMUL R31, R31, R10 ;  /* 0x0000000a1f1f7220 */ /* 0x000fe40000400000 */
[----:B------:R-:W-:Y:S02]  /*1980*/  FADD R10, R9, -R14 ;  /* 0x8000000e090a7221 */ /* 0x000fe40000000000 */
[----:B------:R-:W0:Y:S01]  /*1990*/  LDC.64 R8, c[0x0][0x248] ;  /* 0x00009200ff087b82 */ /* 0x000e220000000a00 */
[----:B-1----:R-:W-:Y:S02]  /*19a0*/  SEL R12, R19, RZ, !P1 ;  /* 0x000000ff130c7207 */ /* 0x002fe40004800000 */
[----:B------:R-:W-:-:S02]  /*19b0*/  SEL R24, R24, RZ, !P1 ;  /* 0x000000ff18187207 */ /* 0x000fc40004800000 */
[----:B------:R-:W-:Y:S01]  /*19c0*/  SEL R25, R25, RZ, !P1 ;  /* 0x000000ff19197207 */ /* 0x000fe20004800000 */
[----:B------:R-:W-:Y:S01]  /*19d0*/  FMUL R32, R32, R11 ;  /* 0x0000000b20207220 */ /* 0x000fe20000400000 */
[----:B------:R-:W-:Y:S01]  /*19e0*/  FMUL R33, R33, R10 ;  /* 0x0000000a21217220 */ /* 0x000fe20000400000 */
[----:B------:R-:W-:Y:S02]  /*19f0*/  SEL R11, R26, RZ, !P0 ;  /* 0x000000ff1a0b7207 */ /* 0x000fe40004000000 */
[----:B---3--:R-:W-:Y:S01]  /*1a00*/  SEL R29, R29, RZ, !P0 ;  /* 0x000000ff1d1d7207 */ /* 0x008fe20004000000 */
[----:B0-----:R-:W-:Y:S01]  /*1a10*/  IMAD.WIDE R8, R0, 0x4, R8 ;  /* 0x0000000400087825 */ /* 0x001fe200078e0208 */
[----:B-----5:R-:W-:Y:S02]  /*1a20*/  SEL R35, R35, RZ, !P1 ;  /* 0x000000ff23237207 */ /* 0x020fe40004800000 */
[----:B--2---:R-:W-:Y:S02]  /*1a30*/  SEL R13, R36, RZ, !P1 ;  /* 0x000000ff240d7207 */ /* 0x004fe40004800000 */
[----:B------:R-:W-:-:S02]  /*1a40*/  SEL R34, R34, RZ, !P1 ;  /* 0x000000ff22227207 */ /* 0x000fc40004800000 */
[----:B------:R-:W-:Y:S01]  /*1a50*/  SEL R14, R37, RZ, !P1 ;  /* 0x000000ff250e7207 */ /* 0x000fe20004800000 */
[----:B------:R-:W-:Y:S01]  /*1a60*/  FFMA R43, R12, R43, R35 ;  /* 0x0000002b0c2b7223 */ /* 0x000fe20000000023 */
[----:B------:R-:W-:Y:S01]  /*1a70*/  FFMA R3, R24, R3, R13 ;  /* 0x0000000318037223 */ /* 0x000fe2000000000d */
[----:B------:R-:W-:Y:S01]  /*1a80*/  FFMA R16, R15, R16, R34 ;  /* 0x000000100f107223 */ /* 0x000fe20000000022 */
[----:B------:R-:W-:Y:S01]  /*1a90*/  SEL R12, R27, RZ, !P0 ;  /* 0x000000ff1b0c7207 */ /* 0x000fe20004000000 */
[----:B------:R-:W-:Y:S01]  /*1aa0*/  FFMA R2, R25, R2, R14 ;  /* 0x0000000219027223 */ /* 0x000fe2000000000e */
[----:B------:R-:W-:Y:S02]  /*1ab0*/  SEL R13, R28, RZ, !P0 ;  /* 0x000000ff1c0d7207 */ /* 0x000fe40004000000 */
[----:B------:R-:W-:Y:S02]  /*1ac0*/  SEL R38, R38, RZ, !P0 ;  /* 0x000000ff26267207 */ /* 0x000fe40004000000 */
[----:B------:R-:W-:-:S02]  /*1ad0*/  SEL R39, R39, RZ, !P0 ;  /* 0x000000ff27277207 */ /* 0x000fc40004000000 */
[----:B------:R-:W-:Y:S02]  /*1ae0*/  SEL R40, R40, RZ, !P0 ;  /* 0x000000ff28287207 */ /* 0x000fe40004000000 */
[----:B------:R-:W-:Y:S01]  /*1af0*/  SEL R10, R41, RZ, !P0 ;  /* 0x000000ff290a7207 */ /* 0x000fe20004000000 */
[----:B------:R-:W-:Y:S01]  /*1b00*/  FFMA R11, R11, R30, R38 ;  /* 0x0000001e0b0b7223 */ /* 0x000fe20000000026 */
[----:B------:R-:W-:Y:S01]  /*1b10*/  FFMA R12, R12, R31, R39 ;  /* 0x0000001f0c0c7223 */ /* 0x000fe20000000027 */
[----:B------:R-:W-:Y:S01]  /*1b20*/  FFMA R13, R13, R32, R40 ;  /* 0x000000200d0d7223 */ /* 0x000fe20000000028 */
[----:B------:R-:W-:Y:S01]  /*1b30*/  SEL R4, R4, RZ, P3 ;  /* 0x000000ff04047207 */ /* 0x000fe20001800000 */
[----:B------:R-:W-:Y:S01]  /*1b40*/  FFMA R10, R29, R33, R10 ;  /* 0x000000211d0a7223 */ /* 0x000fe2000000000a */
[----:B------:R-:W-:Y:S02]  /*1b50*/  SEL R5, R5, RZ, P3 ;  /* 0x000000ff05057207 */ /* 0x000fe40001800000 */
[----:B------:R-:W-:-:S02]  /*1b60*/  SEL R6, R6, RZ, P3 ;  /* 0x000000ff06067207 */ /* 0x000fc40001800000 */
[----:B------:R-:W-:Y:S02]  /*1b70*/  SEL R7, R7, RZ, P3 ;  /* 0x000000ff07077207 */ /* 0x000fe40001800000 */
[----:B------:R-:W-:Y:S02]  /*1b80*/  FSETP.GEU.AND P6, PT, R16, RZ, PT ;  /* 0x000000ff1000720b */ /* 0x000fe40003fce000 */
[----:B------:R-:W-:Y:S02]  /*1b90*/  FSETP.GEU.AND P5, PT, R43, RZ, PT ;  /* 0x000000ff2b00720b */ /* 0x000fe40003fae000 */
[----:B------:R-:W-:Y:S02]  /*1ba0*/  FSETP.GEU.AND P4, PT, R3, RZ, PT ;  /* 0x000000ff0300720b */ /* 0x000fe40003f8e000 */
[----:B------:R-:W-:Y:S02]  /*1bb0*/  FSETP.GEU.AND P3, PT, R2, RZ, PT ;  /* 0x000000ff0200720b */ /* 0x000fe40003f6e000 */
[----:B------:R-:W-:-:S02]  /*1bc0*/  @!P1 SEL R4, R16, RZ, P6 ;  /* 0x000000ff10049207 */ /* 0x000fc40003000000 */
[----:B------:R-:W-:Y:S02]  /*1bd0*/  @!P1 SEL R5, R43, RZ, P5 ;  /* 0x000000ff2b059207 */ /* 0x000fe40002800000 */
[----:B------:R-:W-:Y:S02]  /*1be0*/  @!P1 SEL R6, R3, RZ, P4 ;  /* 0x000000ff03069207 */ /* 0x000fe40002000000 */
[----:B------:R-:W-:Y:S02]  /*1bf0*/  @!P1 SEL R7, R2, RZ, P3 ;  /* 0x000000ff02079207 */ /* 0x000fe40001800000 */
[----:B------:R-:W-:Y:S02]  /*1c00*/  SEL R20, R20, RZ, P2 ;  /* 0x000000ff14147207 */ /* 0x000fe40001000000 */
        /* <DEDUP_REMOVED lines=10> */
[----:B------:R-:W-:Y:S01]  /*1cb0*/  @!P0 SEL R23, R10, RZ, P1 ;  /* 0x000000ff0a178207 */ /* 0x000fe20000800000 */
[----:B------:R-:W-:Y:S04]  /*1cc0*/  STG.E.128 desc[UR4][R8.64], R4 ;  /* 0x0000000408007986 */ /* 0x000fe8000c101d04 */
[----:B------:R-:W-:Y:S01]  /*1cd0*/  STG.E.128 desc[UR4][R8.64+0x800], R20 ;  /* 0x0008001408007986 */ /* 0x000fe2000c101d04 */
[----:B------:R-:W-:Y:S05]  /*1ce0*/  EXIT ;  /* 0x000000000000794d */ /* 0x000fea0003800000 */
.L_x_0:
[----:B------:R-:W-:-:S00]  /*1cf0*/  BRA `(.L_x_0) ;  /* 0xfffffffc00fc7947 */ /* 0x000fc0000383ffff */
[----:B------:R-:W-:-:S00]  /*1d00*/  NOP ;  /* 0x0000000000007918 */ /* 0x000fc00000000000 */
[----:B------:R-:W-:-:S00]  /*1d10*/  NOP ;  /* 0x0000000000007918 */ /* 0x000fc00000000000 */
[----:B------:R-:W-:-:S00]  /*1d20*/  NOP ;  /* 0x0000000000007918 */ /* 0x000fc00000000000 */
[----:B------:R-:W-:-:S00]  /*1d30*/  NOP ;  /* 0x0000000000007918 */ /* 0x000fc00000000000 */
[----:B------:R-:W-:-:S00]  /*1d40*/  NOP ;  /* 0x0000000000007918 */ /* 0x000fc00000000000 */
[----:B------:R-:W-:-:S00]  /*1d50*/  NOP ;  /* 0x0000000000007918 */ /* 0x000fc00000000000 */
[----:B------:R-:W-:-:S00]  /*1d60*/  NOP ;  /* 0x0000000000007918 */ /* 0x000fc00000000000 */
[----:B------:R-:W-:-:S00]  /*1d70*/  NOP ;  /* 0x0000000000007918 */ /* 0x000fc00000000000 */
.L_x_1:


//--------------------- .nv.global.init           --------------------------
	.section	.nv.global.init,"aw",@progbits
.nv.global.init:
	.type		_$_str,@object
	.size		_$_str,(_$_str_$_2 - _$_str)
_$_str:
        /*0000*/ 	.byte	0x5f, 0x5f, 0x43, 0x55, 0x44, 0x41, 0x5f, 0x46, 0x54, 0x5a, 0x00
	.type		_$_str_$_2,@object
	.size		_$_str_$_2,(.L_1 - _$_str_$_2)
_$_str_$_2:
        /*000b*/ 	.byte	0x5f, 0x5f, 0x43, 0x55, 0x44, 0x41, 0x5f, 0x50, 0x52, 0x45, 0x43, 0x5f, 0x53, 0x51, 0x52, 0x54
        /*001b*/ 	.byte	0x00
.L_1:


//--------------------- .nv.constant0.triton_poi_fused_cat_8 --------------------------
	.section	.nv.constant0.triton_poi_fused_cat_8,"a",@progbits
	.sectionflags	@""
	.align	4
.nv.constant0.triton_poi_fused_cat_8:
	.zero		596
